//
// Generated by NVIDIA NVVM Compiler
//
// Compiler Build ID: CL-36424714
// Cuda compilation tools, release 13.0, V13.0.88
// Based on NVVM 20.0.0
//

.version 9.0
.target sm_100
.address_size 64

	// .globl	_Z3norPddiiddS_dddS_P17curandStateXORWOW
.func  (.param .b64 func_retval0) __internal_accurate_pow
(
	.param .b64 __internal_accurate_pow_param_0,
	.param .b64 __internal_accurate_pow_param_1
)
;
.global .align 4 .b8 precalc_xorwow_matrix[102400];
.global .align 4 .b8 precalc_xorwow_offset_matrix[102400];
.global .align 4 .b8 mrg32k3aM1[2304];
.global .align 4 .b8 mrg32k3aM2[2304];
.global .align 4 .b8 mrg32k3aM1SubSeq[2016];
.global .align 4 .b8 mrg32k3aM2SubSeq[2016];
.global .align 4 .b8 mrg32k3aM1Seq[2304];
.global .align 4 .b8 mrg32k3aM2Seq[2304];
.const .align 8 .b8 __cr_lgamma_table[72];

.visible .entry _Z3norPddiiddS_dddS_P17curandStateXORWOW(
	.param .u64 .ptr .align 1 _Z3norPddiiddS_dddS_P17curandStateXORWOW_param_0,
	.param .f64 _Z3norPddiiddS_dddS_P17curandStateXORWOW_param_1,
	.param .u32 _Z3norPddiiddS_dddS_P17curandStateXORWOW_param_2,
	.param .u32 _Z3norPddiiddS_dddS_P17curandStateXORWOW_param_3,
	.param .f64 _Z3norPddiiddS_dddS_P17curandStateXORWOW_param_4,
	.param .f64 _Z3norPddiiddS_dddS_P17curandStateXORWOW_param_5,
	.param .u64 .ptr .align 1 _Z3norPddiiddS_dddS_P17curandStateXORWOW_param_6,
	.param .f64 _Z3norPddiiddS_dddS_P17curandStateXORWOW_param_7,
	.param .f64 _Z3norPddiiddS_dddS_P17curandStateXORWOW_param_8,
	.param .f64 _Z3norPddiiddS_dddS_P17curandStateXORWOW_param_9,
	.param .u64 .ptr .align 1 _Z3norPddiiddS_dddS_P17curandStateXORWOW_param_10,
	.param .u64 .ptr .align 1 _Z3norPddiiddS_dddS_P17curandStateXORWOW_param_11
)
{
	.reg .pred 	%p<5>;
	.reg .b32 	%r<35>;
	.reg .b32 	%f<33>;
	.reg .b64 	%rd<17>;
	.reg .b64 	%fd<26>;

	ld.param.u64 	%rd3, [_Z3norPddiiddS_dddS_P17curandStateXORWOW_param_0];
	ld.param.f64 	%fd2, [_Z3norPddiiddS_dddS_P17curandStateXORWOW_param_1];
	ld.param.u32 	%r6, [_Z3norPddiiddS_dddS_P17curandStateXORWOW_param_2];
	ld.param.u32 	%r7, [_Z3norPddiiddS_dddS_P17curandStateXORWOW_param_3];
	ld.param.f64 	%fd1, [_Z3norPddiiddS_dddS_P17curandStateXORWOW_param_4];
	ld.param.f64 	%fd3, [_Z3norPddiiddS_dddS_P17curandStateXORWOW_param_5];
	ld.param.u64 	%rd4, [_Z3norPddiiddS_dddS_P17curandStateXORWOW_param_6];
	ld.param.f64 	%fd4, [_Z3norPddiiddS_dddS_P17curandStateXORWOW_param_7];
	ld.param.f64 	%fd5, [_Z3norPddiiddS_dddS_P17curandStateXORWOW_param_8];
	ld.param.f64 	%fd6, [_Z3norPddiiddS_dddS_P17curandStateXORWOW_param_9];
	ld.param.u64 	%rd5, [_Z3norPddiiddS_dddS_P17curandStateXORWOW_param_11];
	cvta.to.global.u64 	%rd6, %rd4;
	cvta.to.global.u64 	%rd7, %rd3;
	cvta.to.global.u64 	%rd8, %rd5;
	mov.u32 	%r8, %tid.x;
	mov.u32 	%r9, %ctaid.x;
	mov.u32 	%r10, %ntid.x;
	mad.lo.s32 	%r1, %r9, %r10, %r8;
	mul.wide.s32 	%rd9, %r1, 48;
	add.s64 	%rd10, %rd8, %rd9;
	ld.global.v2.u32 	{%r2, %r3}, [%rd10];
	ld.global.u32 	%r4, [%rd10+8];
	ld.global.u32 	%r5, [%rd10+20];
	ld.global.u32 	%r11, [%rd10+24];
	ld.global.f32 	%f32, [%rd10+32];
	mul.lo.s32 	%r12, %r7, %r6;
	cvt.rn.f64.s32 	%fd7, %r12;
	add.f64 	%fd8, %fd2, %fd7;
	mul.wide.s32 	%rd11, %r1, 8;
	add.s64 	%rd1, %rd7, %rd11;
	ld.global.f64 	%fd9, [%rd1];
	rcp.rn.f64 	%fd10, %fd9;
	fma.rn.f64 	%fd11, %fd1, %fd1, %fd10;
	mul.f64 	%fd12, %fd8, %fd11;
	mul.f64 	%fd13, %fd2, %fd4;
	add.f64 	%fd14, %fd13, %fd6;
	add.f64 	%fd15, %fd14, %fd14;
	mul.f64 	%fd16, %fd1, %fd15;
	sub.f64 	%fd17, %fd12, %fd16;
	add.f64 	%fd18, %fd3, %fd17;
	fma.rn.f64 	%fd19, %fd4, %fd13, %fd18;
	fma.rn.f64 	%fd20, %fd19, 0d3FE0000000000000, %fd5;
	add.s64 	%rd12, %rd6, %rd11;
	st.global.f64 	[%rd12], %fd20;
	setp.eq.s32 	%p1, %r11, 1;
	@%p1 bra 	$L__BB0_2;
	shr.u32 	%r13, %r3, 2;
	xor.b32  	%r14, %r13, %r3;
	shl.b32 	%r15, %r5, 4;
	shl.b32 	%r16, %r14, 1;
	xor.b32  	%r17, %r15, %r16;
	xor.b32  	%r18, %r17, %r5;
	xor.b32  	%r19, %r18, %r14;
	add.s32 	%r20, %r2, %r19;
	add.s32 	%r21, %r20, 362437;
	shr.u32 	%r22, %r4, 2;
	xor.b32  	%r23, %r22, %r4;
	shl.b32 	%r24, %r19, 4;
	shl.b32 	%r25, %r23, 1;
	xor.b32  	%r26, %r25, %r24;
	xor.b32  	%r27, %r26, %r23;
	xor.b32  	%r28, %r27, %r19;
	add.s32 	%r29, %r2, %r28;
	add.s32 	%r30, %r29, 724874;
	cvt.rn.f32.u32 	%f4, %r21;
	fma.rn.f32 	%f5, %f4, 0f2F800000, 0f2F000000;
	cvt.rn.f32.u32 	%f6, %r30;
	fma.rn.f32 	%f7, %f6, 0f30C90FDB, 0f30490FDB;
	setp.lt.f32 	%p2, %f5, 0f00800000;
	mul.f32 	%f8, %f5, 0f4B000000;
	selp.f32 	%f9, %f8, %f5, %p2;
	selp.f32 	%f10, 0fC1B80000, 0f00000000, %p2;
	mov.b32 	%r31, %f9;
	add.s32 	%r32, %r31, -1059760811;
	and.b32  	%r33, %r32, -8388608;
	sub.s32 	%r34, %r31, %r33;
	mov.b32 	%f11, %r34;
	cvt.rn.f32.s32 	%f12, %r33;
	fma.rn.f32 	%f13, %f12, 0f34000000, %f10;
	add.f32 	%f14, %f11, 0fBF800000;
	fma.rn.f32 	%f15, %f14, 0fBE055027, 0f3E1039F6;
	fma.rn.f32 	%f16, %f15, %f14, 0fBDF8CDCC;
	fma.rn.f32 	%f17, %f16, %f14, 0f3E0F2955;
	fma.rn.f32 	%f18, %f17, %f14, 0fBE2AD8B9;
	fma.rn.f32 	%f19, %f18, %f14, 0f3E4CED0B;
	fma.rn.f32 	%f20, %f19, %f14, 0fBE7FFF22;
	fma.rn.f32 	%f21, %f20, %f14, 0f3EAAAA78;
	fma.rn.f32 	%f22, %f21, %f14, 0fBF000000;
	mul.f32 	%f23, %f14, %f22;
	fma.rn.f32 	%f24, %f23, %f14, %f14;
	fma.rn.f32 	%f25, %f13, 0f3F317218, %f24;
	setp.gt.u32 	%p3, %r31, 2139095039;
	fma.rn.f32 	%f26, %f9, 0f7F800000, 0f7F800000;
	selp.f32 	%f27, %f26, %f25, %p3;
	setp.eq.f32 	%p4, %f9, 0f00000000;
	mul.f32 	%f28, %f27, 0fC0000000;
	selp.f32 	%f29, 0f7F800000, %f28, %p4;
	sqrt.rn.f32 	%f30, %f29;
	sin.approx.f32 	%f31, %f7;
	mul.f32 	%f32, %f30, %f31;
$L__BB0_2:
	ld.param.u64 	%rd16, [_Z3norPddiiddS_dddS_P17curandStateXORWOW_param_10];
	ld.param.f64 	%fd25, [_Z3norPddiiddS_dddS_P17curandStateXORWOW_param_4];
	cvta.to.global.u64 	%rd13, %rd16;
	cvt.f64.f32 	%fd21, %f32;
	ld.global.f64 	%fd22, [%rd1];
	rcp.rn.f64 	%fd23, %fd22;
	fma.rn.f64 	%fd24, %fd23, %fd21, %fd25;
	add.s64 	%rd15, %rd13, %rd11;
	st.global.f64 	[%rd15], %fd24;
	ret;

}
	// .globl	_Z3gamPdddddS_dS_iP17curandStateXORWOW
.visible .entry _Z3gamPdddddS_dS_iP17curandStateXORWOW(
	.param .u64 .ptr .align 1 _Z3gamPdddddS_dS_iP17curandStateXORWOW_param_0,
	.param .f64 _Z3gamPdddddS_dS_iP17curandStateXORWOW_param_1,
	.param .f64 _Z3gamPdddddS_dS_iP17curandStateXORWOW_param_2,
	.param .f64 _Z3gamPdddddS_dS_iP17curandStateXORWOW_param_3,
	.param .f64 _Z3gamPdddddS_dS_iP17curandStateXORWOW_param_4,
	.param .u64 .ptr .align 1 _Z3gamPdddddS_dS_iP17curandStateXORWOW_param_5,
	.param .f64 _Z3gamPdddddS_dS_iP17curandStateXORWOW_param_6,
	.param .u64 .ptr .align 1 _Z3gamPdddddS_dS_iP17curandStateXORWOW_param_7,
	.param .u32 _Z3gamPdddddS_dS_iP17curandStateXORWOW_param_8,
	.param .u64 .ptr .align 1 _Z3gamPdddddS_dS_iP17curandStateXORWOW_param_9
)
{
	.reg .pred 	%p<44>;
	.reg .b32 	%r<165>;
	.reg .b32 	%f<41>;
	.reg .b64 	%rd<17>;
	.reg .b64 	%fd<143>;

	ld.param.u64 	%rd3, [_Z3gamPdddddS_dS_iP17curandStateXORWOW_param_0];
	ld.param.f64 	%fd35, [_Z3gamPdddddS_dS_iP17curandStateXORWOW_param_1];
	ld.param.f64 	%fd36, [_Z3gamPdddddS_dS_iP17curandStateXORWOW_param_2];
	ld.param.f64 	%fd37, [_Z3gamPdddddS_dS_iP17curandStateXORWOW_param_3];
	ld.param.f64 	%fd38, [_Z3gamPdddddS_dS_iP17curandStateXORWOW_param_4];
	ld.param.u64 	%rd4, [_Z3gamPdddddS_dS_iP17curandStateXORWOW_param_5];
	ld.param.u64 	%rd5, [_Z3gamPdddddS_dS_iP17curandStateXORWOW_param_9];
	cvta.to.global.u64 	%rd6, %rd3;
	cvta.to.global.u64 	%rd7, %rd4;
	cvta.to.global.u64 	%rd8, %rd5;
	mov.u32 	%r53, %tid.x;
	mov.u32 	%r54, %ntid.x;
	mov.u32 	%r55, %ctaid.x;
	mad.lo.s32 	%r56, %r54, %r55, %r53;
	mul.wide.s32 	%rd9, %r56, 48;
	add.s64 	%rd10, %rd8, %rd9;
	ld.global.v2.u32 	{%r149, %r148}, [%rd10];
	ld.global.v2.u32 	{%r155, %r154}, [%rd10+8];
	ld.global.v2.u32 	{%r145, %r144}, [%rd10+16];
	ld.global.u32 	%r143, [%rd10+24];
	ld.global.f32 	%f39, [%rd10+32];
	fma.rn.f64 	%fd39, %fd36, %fd37, %fd35;
	mul.wide.s32 	%rd11, %r56, 8;
	add.s64 	%rd1, %rd7, %rd11;
	ld.global.f64 	%fd40, [%rd1];
	div.rn.f64 	%fd41, %fd38, %fd40;
	mul.f64 	%fd42, %fd39, %fd41;
	add.s64 	%rd12, %rd6, %rd11;
	st.global.f64 	[%rd12], %fd42;
	add.f64 	%fd1, %fd38, 0dBFD5555555555555;
	mul.f64 	%fd43, %fd1, 0d4022000000000000;
	sqrt.rn.f64 	%fd44, %fd43;
	rcp.rn.f64 	%fd2, %fd44;
	mov.f64 	%fd45, 0d4008000000000000;
	{
	.reg .b32 %temp; 
	mov.b64 	{%temp, %r8}, %fd45;
	}
	and.b32  	%r57, %r8, 2146435072;
	setp.eq.s32 	%p5, %r57, 1073741824;
	setp.lt.s32 	%p6, %r8, 0;
	selp.b32 	%r9, 0, 2146435072, %p6;
	and.b32  	%r58, %r8, 2147483647;
	setp.ne.s32 	%p7, %r58, 1071644672;
	and.pred  	%p1, %p5, %p7;
	mov.b32 	%r59, 1127219200;
	mov.b32 	%r60, -2147483648;
	mov.b64 	%fd3, {%r60, %r59};
	mov.f64 	%fd46, 0d4000000000000000;
	{
	.reg .b32 %temp; 
	mov.b64 	{%temp, %r10}, %fd46;
	}
	and.b32  	%r61, %r10, 2146435072;
	setp.eq.s32 	%p8, %r61, 1062207488;
	setp.lt.s32 	%p9, %r10, 0;
	selp.b32 	%r11, 0, 2146435072, %p9;
	and.b32  	%r62, %r10, 2147483647;
	setp.ne.s32 	%p10, %r62, 1071644672;
	and.pred  	%p2, %p8, %p10;
$L__BB1_1:
	shr.u32 	%r64, %r148, 2;
	xor.b32  	%r65, %r64, %r148;
	shl.b32 	%r66, %r144, 4;
	shl.b32 	%r67, %r65, 1;
	xor.b32  	%r68, %r66, %r67;
	xor.b32  	%r69, %r68, %r144;
	xor.b32  	%r19, %r69, %r65;
	add.s32 	%r156, %r149, 362437;
	add.s32 	%r70, %r19, %r156;
	cvt.rn.f32.u32 	%f8, %r70;
	fma.rn.f32 	%f3, %f8, 0f2F800000, 0f2F000000;
	setp.eq.s32 	%p11, %r143, 1;
	mov.b32 	%r143, 0;
	mov.u32 	%r151, %r19;
	mov.u32 	%r152, %r144;
	mov.u32 	%r153, %r145;
	mov.f32 	%f40, %f39;
	@%p11 bra 	$L__BB1_3;
	shr.u32 	%r72, %r155, 2;
	xor.b32  	%r73, %r72, %r155;
	shl.b32 	%r74, %r19, 4;
	shl.b32 	%r75, %r73, 1;
	xor.b32  	%r76, %r75, %r74;
	xor.b32  	%r77, %r76, %r73;
	xor.b32  	%r152, %r77, %r19;
	add.s32 	%r78, %r149, %r152;
	add.s32 	%r79, %r78, 724874;
	shr.u32 	%r80, %r154, 2;
	xor.b32  	%r81, %r80, %r154;
	shl.b32 	%r82, %r152, 4;
	shl.b32 	%r83, %r81, 1;
	xor.b32  	%r84, %r83, %r82;
	xor.b32  	%r85, %r84, %r81;
	xor.b32  	%r151, %r85, %r152;
	add.s32 	%r156, %r149, 1087311;
	add.s32 	%r86, %r151, %r156;
	cvt.rn.f32.u32 	%f9, %r79;
	fma.rn.f32 	%f10, %f9, 0f2F800000, 0f2F000000;
	cvt.rn.f32.u32 	%f11, %r86;
	fma.rn.f32 	%f12, %f11, 0f30C90FDB, 0f30490FDB;
	setp.lt.f32 	%p12, %f10, 0f00800000;
	mul.f32 	%f13, %f10, 0f4B000000;
	selp.f32 	%f14, %f13, %f10, %p12;
	selp.f32 	%f15, 0fC1B80000, 0f00000000, %p12;
	mov.b32 	%r87, %f14;
	add.s32 	%r88, %r87, -1059760811;
	and.b32  	%r89, %r88, -8388608;
	sub.s32 	%r90, %r87, %r89;
	mov.b32 	%f16, %r90;
	cvt.rn.f32.s32 	%f17, %r89;
	fma.rn.f32 	%f18, %f17, 0f34000000, %f15;
	add.f32 	%f19, %f16, 0fBF800000;
	fma.rn.f32 	%f20, %f19, 0fBE055027, 0f3E1039F6;
	fma.rn.f32 	%f21, %f20, %f19, 0fBDF8CDCC;
	fma.rn.f32 	%f22, %f21, %f19, 0f3E0F2955;
	fma.rn.f32 	%f23, %f22, %f19, 0fBE2AD8B9;
	fma.rn.f32 	%f24, %f23, %f19, 0f3E4CED0B;
	fma.rn.f32 	%f25, %f24, %f19, 0fBE7FFF22;
	fma.rn.f32 	%f26, %f25, %f19, 0f3EAAAA78;
	fma.rn.f32 	%f27, %f26, %f19, 0fBF000000;
	mul.f32 	%f28, %f19, %f27;
	fma.rn.f32 	%f29, %f28, %f19, %f19;
	fma.rn.f32 	%f30, %f18, 0f3F317218, %f29;
	setp.gt.u32 	%p13, %r87, 2139095039;
	fma.rn.f32 	%f31, %f14, 0f7F800000, 0f7F800000;
	selp.f32 	%f32, %f31, %f30, %p13;
	setp.eq.f32 	%p14, %f14, 0f00000000;
	mul.f32 	%f33, %f32, 0fC0000000;
	selp.f32 	%f34, 0f7F800000, %f33, %p14;
	sqrt.rn.f32 	%f35, %f34;
	sin.approx.f32 	%f36, %f12;
	cos.approx.f32 	%f37, %f12;
	mul.f32 	%f40, %f35, %f36;
	mul.f32 	%f39, %f35, %f37;
	mov.b32 	%r143, 1;
	mov.u32 	%r153, %r19;
	mov.u32 	%r154, %r144;
	mov.u32 	%r155, %r145;
$L__BB1_3:
	mov.u32 	%r148, %r155;
	mov.u32 	%r155, %r154;
	setp.lt.s32 	%p15, %r8, 0;
	and.b32  	%r91, %r8, 2146435072;
	setp.eq.s32 	%p16, %r91, 1073741824;
	cvt.f64.f32 	%fd4, %f40;
	fma.rn.f64 	%fd5, %fd2, %fd4, 0d3FF0000000000000;
	{
	.reg .b32 %temp; 
	mov.b64 	{%temp, %r31}, %fd5;
	}
	abs.f64 	%fd6, %fd5;
	{ // callseq 0, 0
	.param .b64 param0;
	st.param.f64 	[param0], %fd6;
	.param .b64 param1;
	st.param.f64 	[param1], 0d4008000000000000;
	.param .b64 retval0;
	call.uni (retval0), 
	__internal_accurate_pow, 
	(
	param0, 
	param1
	);
	ld.param.f64 	%fd47, [retval0];
	} // callseq 0
	setp.lt.s32 	%p17, %r31, 0;
	neg.f64 	%fd49, %fd47;
	selp.f64 	%fd50, %fd49, %fd47, %p16;
	selp.f64 	%fd51, %fd50, %fd47, %p17;
	setp.eq.f64 	%p18, %fd5, 0d0000000000000000;
	selp.b32 	%r92, %r31, 0, %p16;
	or.b32  	%r93, %r92, 2146435072;
	selp.b32 	%r94, %r93, %r92, %p15;
	mov.b32 	%r95, 0;
	mov.b64 	%fd52, {%r95, %r94};
	selp.f64 	%fd135, %fd52, %fd51, %p18;
	add.f64 	%fd53, %fd5, 0d4008000000000000;
	{
	.reg .b32 %temp; 
	mov.b64 	{%temp, %r96}, %fd53;
	}
	and.b32  	%r97, %r96, 2146435072;
	setp.ne.s32 	%p19, %r97, 2146435072;
	@%p19 bra 	$L__BB1_8;
	setp.num.f64 	%p20, %fd5, %fd5;
	@%p20 bra 	$L__BB1_6;
	mov.f64 	%fd54, 0d4008000000000000;
	add.rn.f64 	%fd135, %fd5, %fd54;
	bra.uni 	$L__BB1_8;
$L__BB1_6:
	setp.neu.f64 	%p21, %fd6, 0d7FF0000000000000;
	@%p21 bra 	$L__BB1_8;
	or.b32  	%r98, %r9, -2147483648;
	selp.b32 	%r99, %r98, %r9, %p1;
	selp.b32 	%r100, %r99, %r9, %p17;
	mov.b32 	%r101, 0;
	mov.b64 	%fd135, {%r101, %r100};
$L__BB1_8:
	setp.eq.f64 	%p24, %fd5, 0d3FF0000000000000;
	selp.f64 	%fd11, 0d3FF0000000000000, %fd135, %p24;
	setp.leu.f64 	%p25, %fd11, 0d0000000000000000;
	mov.pred 	%p43, -1;
	@%p25 bra 	$L__BB1_29;
	cvt.f64.f32 	%fd136, %f3;
	{
	.reg .b32 %temp; 
	mov.b64 	{%temp, %r157}, %fd136;
	}
	{
	.reg .b32 %temp; 
	mov.b64 	{%r158, %temp}, %fd136;
	}
	setp.gt.s32 	%p26, %r157, 1048575;
	mov.b32 	%r159, -1023;
	@%p26 bra 	$L__BB1_11;
	mul.f64 	%fd136, %fd136, 0d4350000000000000;
	{
	.reg .b32 %temp; 
	mov.b64 	{%temp, %r157}, %fd136;
	}
	{
	.reg .b32 %temp; 
	mov.b64 	{%r158, %temp}, %fd136;
	}
	mov.b32 	%r159, -1077;
$L__BB1_11:
	add.s32 	%r104, %r157, -1;
	setp.gt.u32 	%p27, %r104, 2146435070;
	@%p27 bra 	$L__BB1_15;
	shr.u32 	%r107, %r157, 20;
	add.s32 	%r160, %r159, %r107;
	and.b32  	%r108, %r157, 1048575;
	or.b32  	%r109, %r108, 1072693248;
	mov.b64 	%fd137, {%r158, %r109};
	setp.lt.u32 	%p29, %r109, 1073127583;
	@%p29 bra 	$L__BB1_14;
	{
	.reg .b32 %temp; 
	mov.b64 	{%r110, %temp}, %fd137;
	}
	{
	.reg .b32 %temp; 
	mov.b64 	{%temp, %r111}, %fd137;
	}
	add.s32 	%r112, %r111, -1048576;
	mov.b64 	%fd137, {%r110, %r112};
	add.s32 	%r160, %r160, 1;
$L__BB1_14:
	add.f64 	%fd56, %fd137, 0dBFF0000000000000;
	add.f64 	%fd57, %fd137, 0d3FF0000000000000;
	rcp.approx.ftz.f64 	%fd58, %fd57;
	neg.f64 	%fd59, %fd57;
	fma.rn.f64 	%fd60, %fd59, %fd58, 0d3FF0000000000000;
	fma.rn.f64 	%fd61, %fd60, %fd60, %fd60;
	fma.rn.f64 	%fd62, %fd61, %fd58, %fd58;
	mul.f64 	%fd63, %fd56, %fd62;
	fma.rn.f64 	%fd64, %fd56, %fd62, %fd63;
	mul.f64 	%fd65, %fd64, %fd64;
	fma.rn.f64 	%fd66, %fd65, 0d3EB1380B3AE80F1E, 0d3ED0EE258B7A8B04;
	fma.rn.f64 	%fd67, %fd66, %fd65, 0d3EF3B2669F02676F;
	fma.rn.f64 	%fd68, %fd67, %fd65, 0d3F1745CBA9AB0956;
	fma.rn.f64 	%fd69, %fd68, %fd65, 0d3F3C71C72D1B5154;
	fma.rn.f64 	%fd70, %fd69, %fd65, 0d3F624924923BE72D;
	fma.rn.f64 	%fd71, %fd70, %fd65, 0d3F8999999999A3C4;
	fma.rn.f64 	%fd72, %fd71, %fd65, 0d3FB5555555555554;
	sub.f64 	%fd73, %fd56, %fd64;
	add.f64 	%fd74, %fd73, %fd73;
	neg.f64 	%fd75, %fd64;
	fma.rn.f64 	%fd76, %fd75, %fd56, %fd74;
	mul.f64 	%fd77, %fd62, %fd76;
	mul.f64 	%fd78, %fd65, %fd72;
	fma.rn.f64 	%fd79, %fd78, %fd64, %fd77;
	xor.b32  	%r113, %r160, -2147483648;
	mov.b32 	%r114, 1127219200;
	mov.b64 	%fd80, {%r113, %r114};
	sub.f64 	%fd81, %fd80, %fd3;
	fma.rn.f64 	%fd82, %fd81, 0d3FE62E42FEFA39EF, %fd64;
	fma.rn.f64 	%fd83, %fd81, 0dBFE62E42FEFA39EF, %fd82;
	sub.f64 	%fd84, %fd83, %fd64;
	sub.f64 	%fd85, %fd79, %fd84;
	fma.rn.f64 	%fd86, %fd81, 0d3C7ABC9E3B39803F, %fd85;
	add.f64 	%fd138, %fd82, %fd86;
	bra.uni 	$L__BB1_16;
$L__BB1_15:
	fma.rn.f64 	%fd55, %fd136, 0d7FF0000000000000, 0d7FF0000000000000;
	{
	.reg .b32 %temp; 
	mov.b64 	{%temp, %r105}, %fd136;
	}
	and.b32  	%r106, %r105, 2147483647;
	setp.eq.s32 	%p28, %r106, 0;
	selp.f64 	%fd138, 0dFFF0000000000000, %fd55, %p28;
$L__BB1_16:
	setp.lt.s32 	%p30, %r10, 0;
	and.b32  	%r115, %r10, 2146435072;
	setp.eq.s32 	%p31, %r115, 1062207488;
	{
	.reg .b32 %temp; 
	mov.b64 	{%temp, %r42}, %fd4;
	}
	abs.f64 	%fd21, %fd4;
	{ // callseq 1, 0
	.param .b64 param0;
	st.param.f64 	[param0], %fd21;
	.param .b64 param1;
	st.param.f64 	[param1], 0d4000000000000000;
	.param .b64 retval0;
	call.uni (retval0), 
	__internal_accurate_pow, 
	(
	param0, 
	param1
	);
	ld.param.f64 	%fd87, [retval0];
	} // callseq 1
	setp.lt.s32 	%p32, %r42, 0;
	neg.f64 	%fd89, %fd87;
	selp.f64 	%fd90, %fd89, %fd87, %p31;
	selp.f64 	%fd91, %fd90, %fd87, %p32;
	setp.eq.f32 	%p33, %f40, 0f00000000;
	selp.b32 	%r116, %r42, 0, %p31;
	or.b32  	%r117, %r116, 2146435072;
	selp.b32 	%r118, %r117, %r116, %p30;
	mov.b32 	%r119, 0;
	mov.b64 	%fd92, {%r119, %r118};
	selp.f64 	%fd139, %fd92, %fd91, %p33;
	add.f64 	%fd93, %fd4, 0d4000000000000000;
	{
	.reg .b32 %temp; 
	mov.b64 	{%temp, %r120}, %fd93;
	}
	and.b32  	%r121, %r120, 2146435072;
	setp.ne.s32 	%p34, %r121, 2146435072;
	@%p34 bra 	$L__BB1_21;
	setp.num.f32 	%p35, %f40, %f40;
	@%p35 bra 	$L__BB1_19;
	mov.f64 	%fd94, 0d4000000000000000;
	add.rn.f64 	%fd139, %fd4, %fd94;
	bra.uni 	$L__BB1_21;
$L__BB1_19:
	setp.neu.f64 	%p36, %fd21, 0d7FF0000000000000;
	@%p36 bra 	$L__BB1_21;
	or.b32  	%r122, %r11, -2147483648;
	selp.b32 	%r123, %r122, %r11, %p2;
	selp.b32 	%r124, %r123, %r11, %p32;
	mov.b32 	%r125, 0;
	mov.b64 	%fd139, {%r125, %r124};
$L__BB1_21:
	setp.eq.f32 	%p38, %f40, 0f3F800000;
	mul.f64 	%fd95, %fd139, 0d3FE0000000000000;
	selp.f64 	%fd96, 0d3FE0000000000000, %fd95, %p38;
	add.f64 	%fd26, %fd1, %fd96;
	{
	.reg .b32 %temp; 
	mov.b64 	{%temp, %r161}, %fd11;
	}
	{
	.reg .b32 %temp; 
	mov.b64 	{%r162, %temp}, %fd11;
	}
	setp.gt.s32 	%p39, %r161, 1048575;
	mov.b32 	%r163, -1023;
	mov.f64 	%fd140, %fd11;
	@%p39 bra 	$L__BB1_23;
	mul.f64 	%fd140, %fd11, 0d4350000000000000;
	{
	.reg .b32 %temp; 
	mov.b64 	{%temp, %r161}, %fd140;
	}
	{
	.reg .b32 %temp; 
	mov.b64 	{%r162, %temp}, %fd140;
	}
	mov.b32 	%r163, -1077;
$L__BB1_23:
	add.s32 	%r128, %r161, -1;
	setp.gt.u32 	%p40, %r128, 2146435070;
	@%p40 bra 	$L__BB1_27;
	shr.u32 	%r131, %r161, 20;
	add.s32 	%r164, %r163, %r131;
	and.b32  	%r132, %r161, 1048575;
	or.b32  	%r133, %r132, 1072693248;
	mov.b64 	%fd141, {%r162, %r133};
	setp.lt.u32 	%p42, %r133, 1073127583;
	@%p42 bra 	$L__BB1_26;
	{
	.reg .b32 %temp; 
	mov.b64 	{%r134, %temp}, %fd141;
	}
	{
	.reg .b32 %temp; 
	mov.b64 	{%temp, %r135}, %fd141;
	}
	add.s32 	%r136, %r135, -1048576;
	mov.b64 	%fd141, {%r134, %r136};
	add.s32 	%r164, %r164, 1;
$L__BB1_26:
	add.f64 	%fd98, %fd141, 0dBFF0000000000000;
	add.f64 	%fd99, %fd141, 0d3FF0000000000000;
	rcp.approx.ftz.f64 	%fd100, %fd99;
	neg.f64 	%fd101, %fd99;
	fma.rn.f64 	%fd102, %fd101, %fd100, 0d3FF0000000000000;
	fma.rn.f64 	%fd103, %fd102, %fd102, %fd102;
	fma.rn.f64 	%fd104, %fd103, %fd100, %fd100;
	mul.f64 	%fd105, %fd98, %fd104;
	fma.rn.f64 	%fd106, %fd98, %fd104, %fd105;
	mul.f64 	%fd107, %fd106, %fd106;
	fma.rn.f64 	%fd108, %fd107, 0d3EB1380B3AE80F1E, 0d3ED0EE258B7A8B04;
	fma.rn.f64 	%fd109, %fd108, %fd107, 0d3EF3B2669F02676F;
	fma.rn.f64 	%fd110, %fd109, %fd107, 0d3F1745CBA9AB0956;
	fma.rn.f64 	%fd111, %fd110, %fd107, 0d3F3C71C72D1B5154;
	fma.rn.f64 	%fd112, %fd111, %fd107, 0d3F624924923BE72D;
	fma.rn.f64 	%fd113, %fd112, %fd107, 0d3F8999999999A3C4;
	fma.rn.f64 	%fd114, %fd113, %fd107, 0d3FB5555555555554;
	sub.f64 	%fd115, %fd98, %fd106;
	add.f64 	%fd116, %fd115, %fd115;
	neg.f64 	%fd117, %fd106;
	fma.rn.f64 	%fd118, %fd117, %fd98, %fd116;
	mul.f64 	%fd119, %fd104, %fd118;
	mul.f64 	%fd120, %fd107, %fd114;
	fma.rn.f64 	%fd121, %fd120, %fd106, %fd119;
	xor.b32  	%r137, %r164, -2147483648;
	mov.b32 	%r138, 1127219200;
	mov.b64 	%fd122, {%r137, %r138};
	sub.f64 	%fd123, %fd122, %fd3;
	fma.rn.f64 	%fd124, %fd123, 0d3FE62E42FEFA39EF, %fd106;
	fma.rn.f64 	%fd125, %fd123, 0dBFE62E42FEFA39EF, %fd124;
	sub.f64 	%fd126, %fd125, %fd106;
	sub.f64 	%fd127, %fd121, %fd126;
	fma.rn.f64 	%fd128, %fd123, 0d3C7ABC9E3B39803F, %fd127;
	add.f64 	%fd142, %fd124, %fd128;
	bra.uni 	$L__BB1_28;
$L__BB1_27:
	fma.rn.f64 	%fd97, %fd140, 0d7FF0000000000000, 0d7FF0000000000000;
	{
	.reg .b32 %temp; 
	mov.b64 	{%temp, %r129}, %fd140;
	}
	and.b32  	%r130, %r129, 2147483647;
	setp.eq.s32 	%p41, %r130, 0;
	selp.f64 	%fd142, 0dFFF0000000000000, %fd97, %p41;
$L__BB1_28:
	mul.f64 	%fd129, %fd1, %fd11;
	sub.f64 	%fd130, %fd26, %fd129;
	fma.rn.f64 	%fd131, %fd1, %fd142, %fd130;
	setp.geu.f64 	%p43, %fd138, %fd131;
$L__BB1_29:
	ld.param.u64 	%rd16, [_Z3gamPdddddS_dS_iP17curandStateXORWOW_param_7];
	mul.f64 	%fd132, %fd1, %fd11;
	ld.global.f64 	%fd133, [%rd1];
	div.rn.f64 	%fd134, %fd132, %fd133;
	cvta.to.global.u64 	%rd13, %rd16;
	mov.u32 	%r139, %ntid.x;
	mov.u32 	%r140, %ctaid.x;
	mov.u32 	%r141, %tid.x;
	mad.lo.s32 	%r142, %r139, %r140, %r141;
	mul.wide.s32 	%rd14, %r142, 8;
	add.s64 	%rd15, %rd13, %rd14;
	st.global.f64 	[%rd15], %fd134;
	mov.u32 	%r144, %r151;
	mov.u32 	%r145, %r152;
	mov.u32 	%r154, %r153;
	mov.u32 	%r149, %r156;
	@%p43 bra 	$L__BB1_1;
	ret;

}
	// .globl	_Z5setupP17curandStateXORWOWi
.visible .entry _Z5setupP17curandStateXORWOWi(
	.param .u64 .ptr .align 1 _Z5setupP17curandStateXORWOWi_param_0,
	.param .u32 _Z5setupP17curandStateXORWOWi_param_1
)
{
	.reg .pred 	%p<25>;
	.reg .b32 	%r<411>;
	.reg .b64 	%rd<18>;

	ld.param.u64 	%rd8, [_Z5setupP17curandStateXORWOWi_param_0];
	ld.param.u32 	%r182, [_Z5setupP17curandStateXORWOWi_param_1];
	cvta.to.global.u64 	%rd9, %rd8;
	mov.u32 	%r183, %tid.x;
	mov.u32 	%r184, %ctaid.x;
	mov.u32 	%r185, %ntid.x;
	mad.lo.s32 	%r186, %r184, %r185, %r183;
	cvt.s64.s32 	%rd17, %r186;
	mul.wide.s32 	%rd10, %r186, 48;
	add.s64 	%rd2, %rd9, %rd10;
	xor.b32  	%r187, %r182, -1429050551;
	mul.lo.s32 	%r188, %r187, 1099087573;
	setp.gt.s32 	%p1, %r182, -1;
	selp.b32 	%r189, -644748465, -1947113066, %p1;
	add.s32 	%r190, %r189, %r188;
	add.s32 	%r191, %r190, 6615241;
	add.s32 	%r192, %r188, 123456789;
	st.global.v2.u32 	[%rd2], {%r191, %r192};
	xor.b32  	%r193, %r188, 362436069;
	add.s32 	%r194, %r189, 521288629;
	st.global.v2.u32 	[%rd2+8], {%r193, %r194};
	xor.b32  	%r195, %r189, 88675123;
	add.s32 	%r196, %r188, 5783321;
	st.global.v2.u32 	[%rd2+16], {%r195, %r196};
	setp.eq.s32 	%p2, %r186, 0;
	@%p2 bra 	$L__BB2_42;
	mov.b32 	%r317, 0;
	mov.u64 	%rd12, precalc_xorwow_matrix;
$L__BB2_2:
	and.b64  	%rd4, %rd17, 3;
	setp.eq.s64 	%p3, %rd4, 0;
	@%p3 bra 	$L__BB2_41;
	mul.wide.u32 	%rd11, %r317, 3200;
	add.s64 	%rd5, %rd12, %rd11;
	cvt.u32.u64 	%r2, %rd4;
	mov.b32 	%r318, 0;
$L__BB2_4:
	mov.b32 	%r331, 0;
	mov.u32 	%r332, %r331;
	mov.u32 	%r333, %r331;
	mov.u32 	%r334, %r331;
	mov.u32 	%r335, %r331;
	mov.u32 	%r324, %r331;
$L__BB2_5:
	mul.wide.u32 	%rd13, %r324, 4;
	add.s64 	%rd14, %rd2, %rd13;
	ld.global.u32 	%r10, [%rd14+4];
	shl.b32 	%r11, %r324, 5;
	mov.b32 	%r330, 0;
$L__BB2_6:
	.pragma "nounroll";
	shr.u32 	%r201, %r10, %r330;
	and.b32  	%r202, %r201, 1;
	setp.eq.b32 	%p4, %r202, 1;
	not.pred 	%p5, %p4;
	add.s32 	%r203, %r11, %r330;
	mul.lo.s32 	%r204, %r203, 5;
	mul.wide.u32 	%rd15, %r204, 4;
	add.s64 	%rd6, %rd5, %rd15;
	@%p5 bra 	$L__BB2_8;
	ld.global.u32 	%r205, [%rd6];
	xor.b32  	%r335, %r335, %r205;
	ld.global.u32 	%r206, [%rd6+4];
	xor.b32  	%r334, %r334, %r206;
	ld.global.u32 	%r207, [%rd6+8];
	xor.b32  	%r333, %r333, %r207;
	ld.global.u32 	%r208, [%rd6+12];
	xor.b32  	%r332, %r332, %r208;
	ld.global.u32 	%r209, [%rd6+16];
	xor.b32  	%r331, %r331, %r209;
$L__BB2_8:
	and.b32  	%r211, %r201, 2;
	setp.eq.s32 	%p6, %r211, 0;
	@%p6 bra 	$L__BB2_10;
	ld.global.u32 	%r212, [%rd6+20];
	xor.b32  	%r335, %r335, %r212;
	ld.global.u32 	%r213, [%rd6+24];
	xor.b32  	%r334, %r334, %r213;
	ld.global.u32 	%r214, [%rd6+28];
	xor.b32  	%r333, %r333, %r214;
	ld.global.u32 	%r215, [%rd6+32];
	xor.b32  	%r332, %r332, %r215;
	ld.global.u32 	%r216, [%rd6+36];
	xor.b32  	%r331, %r331, %r216;
$L__BB2_10:
	and.b32  	%r218, %r201, 4;
	setp.eq.s32 	%p7, %r218, 0;
	@%p7 bra 	$L__BB2_12;
	ld.global.u32 	%r219, [%rd6+40];
	xor.b32  	%r335, %r335, %r219;
	ld.global.u32 	%r220, [%rd6+44];
	xor.b32  	%r334, %r334, %r220;
	ld.global.u32 	%r221, [%rd6+48];
	xor.b32  	%r333, %r333, %r221;
	ld.global.u32 	%r222, [%rd6+52];
	xor.b32  	%r332, %r332, %r222;
	ld.global.u32 	%r223, [%rd6+56];
	xor.b32  	%r331, %r331, %r223;
$L__BB2_12:
	and.b32  	%r225, %r201, 8;
	setp.eq.s32 	%p8, %r225, 0;
	@%p8 bra 	$L__BB2_14;
	ld.global.u32 	%r226, [%rd6+60];
	xor.b32  	%r335, %r335, %r226;
	ld.global.u32 	%r227, [%rd6+64];
	xor.b32  	%r334, %r334, %r227;
	ld.global.u32 	%r228, [%rd6+68];
	xor.b32  	%r333, %r333, %r228;
	ld.global.u32 	%r229, [%rd6+72];
	xor.b32  	%r332, %r332, %r229;
	ld.global.u32 	%r230, [%rd6+76];
	xor.b32  	%r331, %r331, %r230;
$L__BB2_14:
	and.b32  	%r232, %r201, 16;
	setp.eq.s32 	%p9, %r232, 0;
	@%p9 bra 	$L__BB2_16;
	ld.global.u32 	%r233, [%rd6+80];
	xor.b32  	%r335, %r335, %r233;
	ld.global.u32 	%r234, [%rd6+84];
	xor.b32  	%r334, %r334, %r234;
	ld.global.u32 	%r235, [%rd6+88];
	xor.b32  	%r333, %r333, %r235;
	ld.global.u32 	%r236, [%rd6+92];
	xor.b32  	%r332, %r332, %r236;
	ld.global.u32 	%r237, [%rd6+96];
	xor.b32  	%r331, %r331, %r237;
$L__BB2_16:
	and.b32  	%r239, %r201, 32;
	setp.eq.s32 	%p10, %r239, 0;
	@%p10 bra 	$L__BB2_18;
	ld.global.u32 	%r240, [%rd6+100];
	xor.b32  	%r335, %r335, %r240;
	ld.global.u32 	%r241, [%rd6+104];
	xor.b32  	%r334, %r334, %r241;
	ld.global.u32 	%r242, [%rd6+108];
	xor.b32  	%r333, %r333, %r242;
	ld.global.u32 	%r243, [%rd6+112];
	xor.b32  	%r332, %r332, %r243;
	ld.global.u32 	%r244, [%rd6+116];
	xor.b32  	%r331, %r331, %r244;
$L__BB2_18:
	and.b32  	%r246, %r201, 64;
	setp.eq.s32 	%p11, %r246, 0;
	@%p11 bra 	$L__BB2_20;
	ld.global.u32 	%r247, [%rd6+120];
	xor.b32  	%r335, %r335, %r247;
	ld.global.u32 	%r248, [%rd6+124];
	xor.b32  	%r334, %r334, %r248;
	ld.global.u32 	%r249, [%rd6+128];
	xor.b32  	%r333, %r333, %r249;
	ld.global.u32 	%r250, [%rd6+132];
	xor.b32  	%r332, %r332, %r250;
	ld.global.u32 	%r251, [%rd6+136];
	xor.b32  	%r331, %r331, %r251;
$L__BB2_20:
	and.b32  	%r253, %r201, 128;
	setp.eq.s32 	%p12, %r253, 0;
	@%p12 bra 	$L__BB2_22;
	ld.global.u32 	%r254, [%rd6+140];
	xor.b32  	%r335, %r335, %r254;
	ld.global.u32 	%r255, [%rd6+144];
	xor.b32  	%r334, %r334, %r255;
	ld.global.u32 	%r256, [%rd6+148];
	xor.b32  	%r333, %r333, %r256;
	ld.global.u32 	%r257, [%rd6+152];
	xor.b32  	%r332, %r332, %r257;
	ld.global.u32 	%r258, [%rd6+156];
	xor.b32  	%r331, %r331, %r258;
$L__BB2_22:
	and.b32  	%r260, %r201, 256;
	setp.eq.s32 	%p13, %r260, 0;
	@%p13 bra 	$L__BB2_24;
	ld.global.u32 	%r261, [%rd6+160];
	xor.b32  	%r335, %r335, %r261;
	ld.global.u32 	%r262, [%rd6+164];
	xor.b32  	%r334, %r334, %r262;
	ld.global.u32 	%r263, [%rd6+168];
	xor.b32  	%r333, %r333, %r263;
	ld.global.u32 	%r264, [%rd6+172];
	xor.b32  	%r332, %r332, %r264;
	ld.global.u32 	%r265, [%rd6+176];
	xor.b32  	%r331, %r331, %r265;
$L__BB2_24:
	and.b32  	%r267, %r201, 512;
	setp.eq.s32 	%p14, %r267, 0;
	@%p14 bra 	$L__BB2_26;
	ld.global.u32 	%r268, [%rd6+180];
	xor.b32  	%r335, %r335, %r268;
	ld.global.u32 	%r269, [%rd6+184];
	xor.b32  	%r334, %r334, %r269;
	ld.global.u32 	%r270, [%rd6+188];
	xor.b32  	%r333, %r333, %r270;
	ld.global.u32 	%r271, [%rd6+192];
	xor.b32  	%r332, %r332, %r271;
	ld.global.u32 	%r272, [%rd6+196];
	xor.b32  	%r331, %r331, %r272;
$L__BB2_26:
	and.b32  	%r274, %r201, 1024;
	setp.eq.s32 	%p15, %r274, 0;
	@%p15 bra 	$L__BB2_28;
	ld.global.u32 	%r275, [%rd6+200];
	xor.b32  	%r335, %r335, %r275;
	ld.global.u32 	%r276, [%rd6+204];
	xor.b32  	%r334, %r334, %r276;
	ld.global.u32 	%r277, [%rd6+208];
	xor.b32  	%r333, %r333, %r277;
	ld.global.u32 	%r278, [%rd6+212];
	xor.b32  	%r332, %r332, %r278;
	ld.global.u32 	%r279, [%rd6+216];
	xor.b32  	%r331, %r331, %r279;
$L__BB2_28:
	and.b32  	%r281, %r201, 2048;
	setp.eq.s32 	%p16, %r281, 0;
	@%p16 bra 	$L__BB2_30;
	ld.global.u32 	%r282, [%rd6+220];
	xor.b32  	%r335, %r335, %r282;
	ld.global.u32 	%r283, [%rd6+224];
	xor.b32  	%r334, %r334, %r283;
	ld.global.u32 	%r284, [%rd6+228];
	xor.b32  	%r333, %r333, %r284;
	ld.global.u32 	%r285, [%rd6+232];
	xor.b32  	%r332, %r332, %r285;
	ld.global.u32 	%r286, [%rd6+236];
	xor.b32  	%r331, %r331, %r286;
$L__BB2_30:
	and.b32  	%r288, %r201, 4096;
	setp.eq.s32 	%p17, %r288, 0;
	@%p17 bra 	$L__BB2_32;
	ld.global.u32 	%r289, [%rd6+240];
	xor.b32  	%r335, %r335, %r289;
	ld.global.u32 	%r290, [%rd6+244];
	xor.b32  	%r334, %r334, %r290;
	ld.global.u32 	%r291, [%rd6+248];
	xor.b32  	%r333, %r333, %r291;
	ld.global.u32 	%r292, [%rd6+252];
	xor.b32  	%r332, %r332, %r292;
	ld.global.u32 	%r293, [%rd6+256];
	xor.b32  	%r331, %r331, %r293;
$L__BB2_32:
	and.b32  	%r295, %r201, 8192;
	setp.eq.s32 	%p18, %r295, 0;
	@%p18 bra 	$L__BB2_34;
	ld.global.u32 	%r296, [%rd6+260];
	xor.b32  	%r335, %r335, %r296;
	ld.global.u32 	%r297, [%rd6+264];
	xor.b32  	%r334, %r334, %r297;
	ld.global.u32 	%r298, [%rd6+268];
	xor.b32  	%r333, %r333, %r298;
	ld.global.u32 	%r299, [%rd6+272];
	xor.b32  	%r332, %r332, %r299;
	ld.global.u32 	%r300, [%rd6+276];
	xor.b32  	%r331, %r331, %r300;
$L__BB2_34:
	and.b32  	%r302, %r201, 16384;
	setp.eq.s32 	%p19, %r302, 0;
	@%p19 bra 	$L__BB2_36;
	ld.global.u32 	%r303, [%rd6+280];
	xor.b32  	%r335, %r335, %r303;
	ld.global.u32 	%r304, [%rd6+284];
	xor.b32  	%r334, %r334, %r304;
	ld.global.u32 	%r305, [%rd6+288];
	xor.b32  	%r333, %r333, %r305;
	ld.global.u32 	%r306, [%rd6+292];
	xor.b32  	%r332, %r332, %r306;
	ld.global.u32 	%r307, [%rd6+296];
	xor.b32  	%r331, %r331, %r307;
$L__BB2_36:
	and.b32  	%r309, %r201, 32768;
	setp.eq.s32 	%p20, %r309, 0;
	@%p20 bra 	$L__BB2_38;
	ld.global.u32 	%r310, [%rd6+300];
	xor.b32  	%r335, %r335, %r310;
	ld.global.u32 	%r311, [%rd6+304];
	xor.b32  	%r334, %r334, %r311;
	ld.global.u32 	%r312, [%rd6+308];
	xor.b32  	%r333, %r333, %r312;
	ld.global.u32 	%r313, [%rd6+312];
	xor.b32  	%r332, %r332, %r313;
	ld.global.u32 	%r314, [%rd6+316];
	xor.b32  	%r331, %r331, %r314;
$L__BB2_38:
	add.s32 	%r330, %r330, 16;
	setp.ne.s32 	%p21, %r330, 32;
	@%p21 bra 	$L__BB2_6;
	mad.lo.s32 	%r315, %r324, -31, %r11;
	add.s32 	%r324, %r315, 1;
	setp.ne.s32 	%p22, %r324, 5;
	@%p22 bra 	$L__BB2_5;
	st.global.u32 	[%rd2+4], %r335;
	st.global.u32 	[%rd2+8], %r334;
	st.global.u32 	[%rd2+12], %r333;
	st.global.u32 	[%rd2+16], %r332;
	st.global.u32 	[%rd2+20], %r331;
	add.s32 	%r318, %r318, 1;
	setp.lt.u32 	%p23, %r318, %r2;
	@%p23 bra 	$L__BB2_4;
$L__BB2_41:
	shr.u64 	%rd7, %rd17, 2;
	add.s32 	%r317, %r317, 1;
	setp.gt.u64 	%p24, %rd17, 3;
	mov.u64 	%rd17, %rd7;
	@%p24 bra 	$L__BB2_2;
$L__BB2_42:
	mov.b32 	%r316, 0;
	st.global.v2.u32 	[%rd2+24], {%r316, %r316};
	st.global.u32 	[%rd2+32], %r316;
	mov.b64 	%rd16, 0;
	st.global.u64 	[%rd2+40], %rd16;
	ret;

}
.func  (.param .b64 func_retval0) __internal_accurate_pow(
	.param .b64 __internal_accurate_pow_param_0,
	.param .b64 __internal_accurate_pow_param_1
)
{
	.reg .pred 	%p<8>;
	.reg .b32 	%r<49>;
	.reg .b32 	%f<3>;
	.reg .b64 	%fd<109>;

	ld.param.f64 	%fd10, [__internal_accurate_pow_param_0];
	ld.param.f64 	%fd11, [__internal_accurate_pow_param_1];
	{
	.reg .b32 %temp; 
	mov.b64 	{%temp, %r46}, %fd10;
	}
	{
	.reg .b32 %temp; 
	mov.b64 	{%r45, %temp}, %fd10;
	}
	shr.u32 	%r47, %r46, 20;
	setp.gt.u32 	%p1, %r46, 1048575;
	@%p1 bra 	$L__BB3_2;
	mul.f64 	%fd12, %fd10, 0d4350000000000000;
	{
	.reg .b32 %temp; 
	mov.b64 	{%temp, %r46}, %fd12;
	}
	{
	.reg .b32 %temp; 
	mov.b64 	{%r45, %temp}, %fd12;
	}
	shr.u32 	%r16, %r46, 20;
	add.s32 	%r47, %r16, -54;
$L__BB3_2:
	add.s32 	%r48, %r47, -1023;
	and.b32  	%r17, %r46, -2146435073;
	or.b32  	%r18, %r17, 1072693248;
	mov.b64 	%fd107, {%r45, %r18};
	setp.lt.u32 	%p2, %r18, 1073127583;
	@%p2 bra 	$L__BB3_4;
	{
	.reg .b32 %temp; 
	mov.b64 	{%r19, %temp}, %fd107;
	}
	{
	.reg .b32 %temp; 
	mov.b64 	{%temp, %r20}, %fd107;
	}
	add.s32 	%r21, %r20, -1048576;
	mov.b64 	%fd107, {%r19, %r21};
	add.s32 	%r48, %r47, -1022;
$L__BB3_4:
	add.f64 	%fd13, %fd107, 0dBFF0000000000000;
	add.f64 	%fd14, %fd107, 0d3FF0000000000000;
	rcp.approx.ftz.f64 	%fd15, %fd14;
	neg.f64 	%fd16, %fd14;
	fma.rn.f64 	%fd17, %fd16, %fd15, 0d3FF0000000000000;
	fma.rn.f64 	%fd18, %fd17, %fd17, %fd17;
	fma.rn.f64 	%fd19, %fd18, %fd15, %fd15;
	mul.f64 	%fd20, %fd13, %fd19;
	fma.rn.f64 	%fd21, %fd13, %fd19, %fd20;
	mul.f64 	%fd22, %fd21, %fd21;
	fma.rn.f64 	%fd23, %fd22, 0d3EB0F5FF7D2CAFE2, 0d3ED0F5D241AD3B5A;
	fma.rn.f64 	%fd24, %fd23, %fd22, 0d3EF3B20A75488A3F;
	fma.rn.f64 	%fd25, %fd24, %fd22, 0d3F1745CDE4FAECD5;
	fma.rn.f64 	%fd26, %fd25, %fd22, 0d3F3C71C7258A578B;
	fma.rn.f64 	%fd27, %fd26, %fd22, 0d3F6249249242B910;
	fma.rn.f64 	%fd28, %fd27, %fd22, 0d3F89999999999DFB;
	sub.f64 	%fd29, %fd13, %fd21;
	add.f64 	%fd30, %fd29, %fd29;
	neg.f64 	%fd31, %fd21;
	fma.rn.f64 	%fd32, %fd31, %fd13, %fd30;
	mul.f64 	%fd33, %fd19, %fd32;
	fma.rn.f64 	%fd34, %fd22, %fd28, 0d3FB5555555555555;
	mov.f64 	%fd35, 0d3FB5555555555555;
	sub.f64 	%fd36, %fd35, %fd34;
	fma.rn.f64 	%fd37, %fd22, %fd28, %fd36;
	add.f64 	%fd38, %fd37, 0dBC46A4CB00B9E7B0;
	add.f64 	%fd39, %fd34, %fd38;
	sub.f64 	%fd40, %fd34, %fd39;
	add.f64 	%fd41, %fd38, %fd40;
	mul.rn.f64 	%fd42, %fd21, %fd21;
	neg.f64 	%fd43, %fd42;
	fma.rn.f64 	%fd44, %fd21, %fd21, %fd43;
	{
	.reg .b32 %temp; 
	mov.b64 	{%r22, %temp}, %fd33;
	}
	{
	.reg .b32 %temp; 
	mov.b64 	{%temp, %r23}, %fd33;
	}
	add.s32 	%r24, %r23, 1048576;
	mov.b64 	%fd45, {%r22, %r24};
	fma.rn.f64 	%fd46, %fd21, %fd45, %fd44;
	mul.rn.f64 	%fd47, %fd42, %fd21;
	neg.f64 	%fd48, %fd47;
	fma.rn.f64 	%fd49, %fd42, %fd21, %fd48;
	fma.rn.f64 	%fd50, %fd42, %fd33, %fd49;
	fma.rn.f64 	%fd51, %fd46, %fd21, %fd50;
	mul.rn.f64 	%fd52, %fd39, %fd47;
	neg.f64 	%fd53, %fd52;
	fma.rn.f64 	%fd54, %fd39, %fd47, %fd53;
	fma.rn.f64 	%fd55, %fd39, %fd51, %fd54;
	fma.rn.f64 	%fd56, %fd41, %fd47, %fd55;
	add.f64 	%fd57, %fd52, %fd56;
	sub.f64 	%fd58, %fd52, %fd57;
	add.f64 	%fd59, %fd56, %fd58;
	add.f64 	%fd60, %fd21, %fd57;
	sub.f64 	%fd61, %fd21, %fd60;
	add.f64 	%fd62, %fd57, %fd61;
	add.f64 	%fd63, %fd59, %fd62;
	add.f64 	%fd64, %fd33, %fd63;
	add.f64 	%fd65, %fd60, %fd64;
	sub.f64 	%fd66, %fd60, %fd65;
	add.f64 	%fd67, %fd64, %fd66;
	xor.b32  	%r25, %r48, -2147483648;
	mov.b32 	%r26, 1127219200;
	mov.b64 	%fd68, {%r25, %r26};
	mov.b32 	%r27, -2147483648;
	mov.b64 	%fd69, {%r27, %r26};
	sub.f64 	%fd70, %fd68, %fd69;
	fma.rn.f64 	%fd71, %fd70, 0d3FE62E42FEFA39EF, %fd65;
	fma.rn.f64 	%fd72, %fd70, 0dBFE62E42FEFA39EF, %fd71;
	sub.f64 	%fd73, %fd72, %fd65;
	sub.f64 	%fd74, %fd67, %fd73;
	fma.rn.f64 	%fd75, %fd70, 0d3C7ABC9E3B39803F, %fd74;
	add.f64 	%fd76, %fd71, %fd75;
	sub.f64 	%fd77, %fd71, %fd76;
	add.f64 	%fd78, %fd75, %fd77;
	{
	.reg .b32 %temp; 
	mov.b64 	{%temp, %r28}, %fd11;
	}
	{
	.reg .b32 %temp; 
	mov.b64 	{%r29, %temp}, %fd11;
	}
	shl.b32 	%r30, %r28, 1;
	setp.gt.u32 	%p3, %r30, -33554433;
	and.b32  	%r31, %r28, -15728641;
	selp.b32 	%r32, %r31, %r28, %p3;
	mov.b64 	%fd79, {%r29, %r32};
	mul.rn.f64 	%fd80, %fd76, %fd79;
	neg.f64 	%fd81, %fd80;
	fma.rn.f64 	%fd82, %fd76, %fd79, %fd81;
	fma.rn.f64 	%fd83, %fd78, %fd79, %fd82;
	add.f64 	%fd4, %fd80, %fd83;
	sub.f64 	%fd84, %fd80, %fd4;
	add.f64 	%fd5, %fd83, %fd84;
	fma.rn.f64 	%fd85, %fd4, 0d3FF71547652B82FE, 0d4338000000000000;
	{
	.reg .b32 %temp; 
	mov.b64 	{%r13, %temp}, %fd85;
	}
	mov.f64 	%fd86, 0dC338000000000000;
	add.rn.f64 	%fd87, %fd85, %fd86;
	fma.rn.f64 	%fd88, %fd87, 0dBFE62E42FEFA39EF, %fd4;
	fma.rn.f64 	%fd89, %fd87, 0dBC7ABC9E3B39803F, %fd88;
	fma.rn.f64 	%fd90, %fd89, 0d3E5ADE1569CE2BDF, 0d3E928AF3FCA213EA;
	fma.rn.f64 	%fd91, %fd90, %fd89, 0d3EC71DEE62401315;
	fma.rn.f64 	%fd92, %fd91, %fd89, 0d3EFA01997C89EB71;
	fma.rn.f64 	%fd93, %fd92, %fd89, 0d3F2A01A014761F65;
	fma.rn.f64 	%fd94, %fd93, %fd89, 0d3F56C16C1852B7AF;
	fma.rn.f64 	%fd95, %fd94, %fd89, 0d3F81111111122322;
	fma.rn.f64 	%fd96, %fd95, %fd89, 0d3FA55555555502A1;
	fma.rn.f64 	%fd97, %fd96, %fd89, 0d3FC5555555555511;
	fma.rn.f64 	%fd98, %fd97, %fd89, 0d3FE000000000000B;
	fma.rn.f64 	%fd99, %fd98, %fd89, 0d3FF0000000000000;
	fma.rn.f64 	%fd100, %fd99, %fd89, 0d3FF0000000000000;
	{
	.reg .b32 %temp; 
	mov.b64 	{%r14, %temp}, %fd100;
	}
	{
	.reg .b32 %temp; 
	mov.b64 	{%temp, %r15}, %fd100;
	}
	shl.b32 	%r33, %r13, 20;
	add.s32 	%r34, %r33, %r15;
	mov.b64 	%fd108, {%r14, %r34};
	{
	.reg .b32 %temp; 
	mov.b64 	{%temp, %r35}, %fd4;
	}
	mov.b32 	%f2, %r35;
	abs.f32 	%f1, %f2;
	setp.lt.f32 	%p4, %f1, 0f4086232B;
	@%p4 bra 	$L__BB3_7;
	setp.lt.f64 	%p5, %fd4, 0d0000000000000000;
	add.f64 	%fd101, %fd4, 0d7FF0000000000000;
	selp.f64 	%fd108, 0d0000000000000000, %fd101, %p5;
	setp.geu.f32 	%p6, %f1, 0f40874800;
	@%p6 bra 	$L__BB3_7;
	shr.u32 	%r36, %r13, 31;
	add.s32 	%r37, %r13, %r36;
	shr.s32 	%r38, %r37, 1;
	shl.b32 	%r39, %r38, 20;
	add.s32 	%r40, %r15, %r39;
	mov.b64 	%fd102, {%r14, %r40};
	sub.s32 	%r41, %r13, %r38;
	shl.b32 	%r42, %r41, 20;
	add.s32 	%r43, %r42, 1072693248;
	mov.b32 	%r44, 0;
	mov.b64 	%fd103, {%r44, %r43};
	mul.f64 	%fd108, %fd103, %fd102;
$L__BB3_7:
	abs.f64 	%fd104, %fd108;
	setp.eq.f64 	%p7, %fd104, 0d7FF0000000000000;
	fma.rn.f64 	%fd105, %fd108, %fd5, %fd108;
	selp.f64 	%fd106, %fd108, %fd105, %p7;
	st.param.f64 	[func_retval0], %fd106;
	ret;

}


// ===== COMPILED SASS (sm_100) =====

	.target	sm_100

	.elftype	@"ET_EXEC"


//--------------------- .note.nv.tkinfo           --------------------------
	.section	.note.nv.tkinfo,"",@"SHT_NOTE"
	.sectionflags	@"SHF_NOTE_NV_TKINFO"
	.tkinfo
        /*0018*/ 	.word	0x00000002
        /*0030*/ 	.string	""
        /*0030*/ 	.string	"ptxas"
        /*0030*/ 	.string	"Cuda compilation tools, release 13.0, V13.0.88"
        /*0030*/ 	.string	"Build cuda_13.0.r13.0/compiler.36424714_0"
        /*0030*/ 	.string	"-arch sm_100 -m 64 "



//--------------------- .note.nv.cuinfo           --------------------------
	.section	.note.nv.cuinfo,"",@"SHT_NOTE"
	.sectionflags	@"SHF_NOTE_NV_CUINFO"
        /*0018*/ 	.short	0x0002
        /*001a*/ 	.short	0x0064
        /*001c*/ 	.short	0x0082
	.zero		2


//--------------------- .nv.info                  --------------------------
	.section	.nv.info,"",@"SHT_CUDA_INFO"
	.align	4


	//----- nvinfo : EIATTR_REGCOUNT
	.align		4
        /*0000*/ 	.byte	0x04, 0x2f
        /*0002*/ 	.short	(.L_10 - .L_9)
	.align		4
.L_9:
        /*0004*/ 	.word	index@(_Z3norPddiiddS_dddS_P17curandStateXORWOW)
        /*0008*/ 	.word	0x0000001a


	//----- nvinfo : EIATTR_FRAME_SIZE
	.align		4
.L_10:
        /*000c*/ 	.byte	0x04, 0x11
        /*000e*/ 	.short	(.L_12 - .L_11)
	.align		4
.L_11:
        /*0010*/ 	.word	index@($__internal_5_$__cuda_sm20_sqrt_rn_f32_slowpath)
        /*0014*/ 	.word	0x00000000


	//----- nvinfo : EIATTR_FRAME_SIZE
	.align		4
.L_12:
        /*0018*/ 	.byte	0x04, 0x11
        /*001a*/ 	.short	(.L_14 - .L_13)
	.align		4
.L_13:
        /*001c*/ 	.word	index@($__internal_4_$__cuda_sm20_dblrcp_rn_slowpath_v3)
        /*0020*/ 	.word	0x00000000


	//----- nvinfo : EIATTR_FRAME_SIZE
	.align		4
.L_14:
        /*0024*/ 	.byte	0x04, 0x11
        /*0026*/ 	.short	(.L_16 - .L_15)
	.align		4
.L_15:
        /*0028*/ 	.word	index@(_Z3norPddiiddS_dddS_P17curandStateXORWOW)
        /*002c*/ 	.word	0x00000000


	//----- nvinfo : EIATTR_REGCOUNT
	.align		4
.L_16:
        /*0030*/ 	.byte	0x04, 0x2f
        /*0032*/ 	.short	(.L_18 - .L_17)
	.align		4
.L_17:
        /*0034*/ 	.word	index@(_Z3gamPdddddS_dS_iP17curandStateXORWOW)
        /*0038*/ 	.word	0x0000002e


	//----- nvinfo : EIATTR_FRAME_SIZE
	.align		4
.L_18:
        /*003c*/ 	.byte	0x04, 0x11
        /*003e*/ 	.short	(.L_20 - .L_19)
	.align		4
.L_19:
        /*0040*/ 	.word	index@($_Z3gamPdddddS_dS_iP17curandStateXORWOW$__internal_accurate_pow)
        /*0044*/ 	.word	0x00000000


	//----- nvinfo : EIATTR_FRAME_SIZE
	.align		4
.L_20:
        /*0048*/ 	.byte	0x04, 0x11
        /*004a*/ 	.short	(.L_22 - .L_21)
	.align		4
.L_21:
        /*004c*/ 	.word	index@($__internal_3_$__cuda_sm20_sqrt_rn_f32_slowpath)
        /*0050*/ 	.word	0x00000000


	//----- nvinfo : EIATTR_FRAME_SIZE
	.align		4
.L_22:
        /*0054*/ 	.byte	0x04, 0x11
        /*0056*/ 	.short	(.L_24 - .L_23)
	.align		4
.L_23:
        /*0058*/ 	.word	index@($__internal_2_$__cuda_sm20_dsqrt_rn_f64_mediumpath_v1)
        /*005c*/ 	.word	0x00000000


	//----- nvinfo : EIATTR_FRAME_SIZE
	.align		4
.L_24:
        /*0060*/ 	.byte	0x04, 0x11
        /*0062*/ 	.short	(.L_26 - .L_25)
	.align		4
.L_25:
        /*0064*/ 	.word	index@($__internal_1_$__cuda_sm20_div_rn_f64_full)
        /*0068*/ 	.word	0x00000000


	//----- nvinfo : EIATTR_FRAME_SIZE
	.align		4
.L_26:
        /*006c*/ 	.byte	0x04, 0x11
        /*006e*/ 	.short	(.L_28 - .L_27)
	.align		4
.L_27:
        /*0070*/ 	.word	index@($__internal_0_$__cuda_sm20_dblrcp_rn_slowpath_v3)
        /*0074*/ 	.word	0x00000000


	//----- nvinfo : EIATTR_FRAME_SIZE
	.align		4
.L_28:
        /*0078*/ 	.byte	0x04, 0x11
        /*007a*/ 	.short	(.L_30 - .L_29)
	.align		4
.L_29:
        /*007c*/ 	.word	index@(_Z3gamPdddddS_dS_iP17curandStateXORWOW)
        /*0080*/ 	.word	0x00000000


	//----- nvinfo : EIATTR_REGCOUNT
	.align		4
.L_30:
        /*0084*/ 	.byte	0x04, 0x2f
        /*0086*/ 	.short	(.L_32 - .L_31)
	.align		4
.L_31:
        /*0088*/ 	.word	index@(_Z5setupP17curandStateXORWOWi)
        /*008c*/ 	.word	0x0000001f


	//----- nvinfo : EIATTR_FRAME_SIZE
	.align		4
.L_32:
        /*0090*/ 	.byte	0x04, 0x11
        /*0092*/ 	.short	(.L_34 - .L_33)
	.align		4
.L_33:
        /*0094*/ 	.word	index@(_Z5setupP17curandStateXORWOWi)
        /*0098*/ 	.word	0x00000000


	//----- nvinfo : EIATTR_MIN_STACK_SIZE
	.align		4
.L_34:
        /*009c*/ 	.byte	0x04, 0x12
        /*009e*/ 	.short	(.L_36 - .L_35)
	.align		4
.L_35:
        /*00a0*/ 	.word	index@(_Z5setupP17curandStateXORWOWi)
        /*00a4*/ 	.word	0x00000000


	//----- nvinfo : EIATTR_MIN_STACK_SIZE
	.align		4
.L_36:
        /*00a8*/ 	.byte	0x04, 0x12
        /*00aa*/ 	.short	(.L_38 - .L_37)
	.align		4
.L_37:
        /*00ac*/ 	.word	index@(_Z3gamPdddddS_dS_iP17curandStateXORWOW)
        /*00b0*/ 	.word	0x00000000


	//----- nvinfo : EIATTR_MIN_STACK_SIZE
	.align		4
.L_38:
        /*00b4*/ 	.byte	0x04, 0x12
        /*00b6*/ 	.short	(.L_40 - .L_39)
	.align		4
.L_39:
        /*00b8*/ 	.word	index@(_Z3norPddiiddS_dddS_P17curandStateXORWOW)
        /*00bc*/ 	.word	0x00000000
.L_40:


//--------------------- .nv.compat                --------------------------
	.section	.nv.compat,"",@"SHT_CUDA_COMPAT_INFO"
	.align	4
        /*0000*/ 	.byte	0x02, 0x09, 0x00, 0x00, 0x02, 0x02, 0x01, 0x00, 0x02, 0x05, 0x05, 0x00, 0x03, 0x07, 0x01, 0x01
        /*0010*/ 	.byte	0x02, 0x03, 0x00, 0x00, 0x02, 0x06, 0x01, 0x00, 0x04, 0x0b, 0x08, 0x00, 0x01, 0x00, 0x00, 0x00
        /*0020*/ 	.byte	0x00, 0x00, 0x00, 0x00


//--------------------- .nv.info._Z5setupP17curandStateXORWOWi --------------------------
	.section	.nv.info._Z5setupP17curandStateXORWOWi,"",@"SHT_CUDA_INFO"
	.sectionflags	@""
	.align	4


	//----- nvinfo : EIATTR_CUDA_API_VERSION
	.align		4
        /*0000*/ 	.byte	0x04, 0x37
        /*0002*/ 	.short	(.L_42 - .L_41)
.L_41:
        /*0004*/ 	.word	0x00000082


	//----- nvinfo : EIATTR_KPARAM_INFO
	.align		4
.L_42:
        /*0008*/ 	.byte	0x04, 0x17
        /*000a*/ 	.short	(.L_44 - .L_43)
.L_43:
        /*000c*/ 	.word	0x00000000
        /*0010*/ 	.short	0x0001
        /*0012*/ 	.short	0x0008
        /*0014*/ 	.byte	0x00, 0xf0, 0x11, 0x00


	//----- nvinfo : EIATTR_KPARAM_INFO
	.align		4
.L_44:
        /*0018*/ 	.byte	0x04, 0x17
        /*001a*/ 	.short	(.L_46 - .L_45)
.L_45:
        /*001c*/ 	.word	0x00000000
        /*0020*/ 	.short	0x0000
        /*0022*/ 	.short	0x0000
        /*0024*/ 	.byte	0x00, 0xf5, 0x21, 0x00


	//----- nvinfo : EIATTR_SPARSE_MMA_MASK
	.align		4
.L_46:
        /*0028*/ 	.byte	0x03, 0x50
        /*002a*/ 	.short	0x0000


	//----- nvinfo : EIATTR_MAXREG_COUNT
	.align		4
        /*002c*/ 	.byte	0x03, 0x1b
        /*002e*/ 	.short	0x00ff


	//----- nvinfo : EIATTR_MERCURY_ISA_VERSION
	.align		4
        /*0030*/ 	.byte	0x03, 0x5f
        /*0032*/ 	.short	0x0101


	//----- nvinfo : EIATTR_VRC_CTA_INIT_COUNT
	.align		4
        /*0034*/ 	.byte	0x02, 0x4a
	.zero		1
	.zero		1


	//----- nvinfo : EIATTR_EXIT_INSTR_OFFSETS
	.align		4
        /*0038*/ 	.byte	0x04, 0x1c
        /*003a*/ 	.short	(.L_48 - .L_47)


	//   ....[0]....
.L_47:
        /*003c*/ 	.word	0x00000ee0


	//----- nvinfo : EIATTR_CRS_STACK_SIZE
	.align		4
.L_48:
        /*0040*/ 	.byte	0x04, 0x1e
        /*0042*/ 	.short	(.L_50 - .L_49)
.L_49:
        /*0044*/ 	.word	0x00000000


	//----- nvinfo : EIATTR_CBANK_PARAM_SIZE
	.align		4
.L_50:
        /*0048*/ 	.byte	0x03, 0x19
        /*004a*/ 	.short	0x000c


	//----- nvinfo : EIATTR_PARAM_CBANK
	.align		4
        /*004c*/ 	.byte	0x04, 0x0a
        /*004e*/ 	.short	(.L_52 - .L_51)
	.align		4
.L_51:
        /*0050*/ 	.word	index@(.nv.constant0._Z5setupP17curandStateXORWOWi)
        /*0054*/ 	.short	0x0380
        /*0056*/ 	.short	0x000c


	//----- nvinfo : EIATTR_SW_WAR
	.align		4
.L_52:
        /*0058*/ 	.byte	0x04, 0x36
        /*005a*/ 	.short	(.L_54 - .L_53)
.L_53:
        /*005c*/ 	.word	0x00000008
.L_54:


//--------------------- .nv.info._Z3gamPdddddS_dS_iP17curandStateXORWOW --------------------------
	.section	.nv.info._Z3gamPdddddS_dS_iP17curandStateXORWOW,"",@"SHT_CUDA_INFO"
	.sectionflags	@""
	.align	4


	//----- nvinfo : EIATTR_CUDA_API_VERSION
	.align		4
        /*0000*/ 	.byte	0x04, 0x37
        /*0002*/ 	.short	(.L_56 - .L_55)
.L_55:
        /*0004*/ 	.word	0x00000082


	//----- nvinfo : EIATTR_KPARAM_INFO
	.align		4
.L_56:
        /*0008*/ 	.byte	0x04, 0x17
        /*000a*/ 	.short	(.L_58 - .L_57)
.L_57:
        /*000c*/ 	.word	0x00000000
        /*0010*/ 	.short	0x0009
        /*0012*/ 	.short	0x0048
        /*0014*/ 	.byte	0x00, 0xf5, 0x21, 0x00


	//----- nvinfo : EIATTR_KPARAM_INFO
	.align		4
.L_58:
        /*0018*/ 	.byte	0x04, 0x17
        /*001a*/ 	.short	(.L_60 - .L_59)
.L_59:
        /*001c*/ 	.word	0x00000000
        /*0020*/ 	.short	0x0008
        /*0022*/ 	.short	0x0040
        /*0024*/ 	.byte	0x00, 0xf0, 0x11, 0x00


	//----- nvinfo : EIATTR_KPARAM_INFO
	.align		4
.L_60:
        /*0028*/ 	.byte	0x04, 0x17
        /*002a*/ 	.short	(.L_62 - .L_61)
.L_61:
        /*002c*/ 	.word	0x00000000
        /*0030*/ 	.short	0x0007
        /*0032*/ 	.short	0x0038
        /*0034*/ 	.byte	0x00, 0xf5, 0x21, 0x00


	//----- nvinfo : EIATTR_KPARAM_INFO
	.align		4
.L_62:
        /*0038*/ 	.byte	0x04, 0x17
        /*003a*/ 	.short	(.L_64 - .L_63)
.L_63:
        /*003c*/ 	.word	0x00000000
        /*0040*/ 	.short	0x0006
        /*0042*/ 	.short	0x0030
        /*0044*/ 	.byte	0x00, 0xf0, 0x21, 0x00


	//----- nvinfo : EIATTR_KPARAM_INFO
	.align		4
.L_64:
        /*0048*/ 	.byte	0x04, 0x17
        /*004a*/ 	.short	(.L_66 - .L_65)
.L_65:
        /*004c*/ 	.word	0x00000000
        /*0050*/ 	.short	0x0005
        /*0052*/ 	.short	0x0028
        /*0054*/ 	.byte	0x00, 0xf5, 0x21, 0x00


	//----- nvinfo : EIATTR_KPARAM_INFO
	.align		4
.L_66:
        /*0058*/ 	.byte	0x04, 0x17
        /*005a*/ 	.short	(.L_68 - .L_67)
.L_67:
        /*005c*/ 	.word	0x00000000
        /*0060*/ 	.short	0x0004
        /*0062*/ 	.short	0x0020
        /*0064*/ 	.byte	0x00, 0xf0, 0x21, 0x00


	//----- nvinfo : EIATTR_KPARAM_INFO
	.align		4
.L_68:
        /*0068*/ 	.byte	0x04, 0x17
        /*006a*/ 	.short	(.L_70 - .L_69)
.L_69:
        /*006c*/ 	.word	0x00000000
        /*0070*/ 	.short	0x0003
        /*0072*/ 	.short	0x0018
        /*0074*/ 	.byte	0x00, 0xf0, 0x21, 0x00


	//----- nvinfo : EIATTR_KPARAM_INFO
	.align		4
.L_70:
        /*0078*/ 	.byte	0x04, 0x17
        /*007a*/ 	.short	(.L_72 - .L_71)
.L_71:
        /*007c*/ 	.word	0x00000000
        /*0080*/ 	.short	0x0002
        /*0082*/ 	.short	0x0010
        /*0084*/ 	.byte	0x00, 0xf0, 0x21, 0x00


	//----- nvinfo : EIATTR_KPARAM_INFO
	.align		4
.L_72:
        /*0088*/ 	.byte	0x04, 0x17
        /*008a*/ 	.short	(.L_74 - .L_73)
.L_73:
        /*008c*/ 	.word	0x00000000
        /*0090*/ 	.short	0x0001
        /*0092*/ 	.short	0x0008
        /*0094*/ 	.byte	0x00, 0xf0, 0x21, 0x00


	//----- nvinfo : EIATTR_KPARAM_INFO
	.align		4
.L_74:
        /*0098*/ 	.byte	0x04, 0x17
        /*009a*/ 	.short	(.L_76 - .L_75)
.L_75:
        /*009c*/ 	.word	0x00000000
        /*00a0*/ 	.short	0x0000
        /*00a2*/ 	.short	0x0000
        /*00a4*/ 	.byte	0x00, 0xf5, 0x21, 0x00


	//----- nvinfo : EIATTR_SPARSE_MMA_MASK
	.align		4
.L_76:
        /*00a8*/ 	.byte	0x03, 0x50
        /*00aa*/ 	.short	0x0000


	//----- nvinfo : EIATTR_MAXREG_COUNT
	.align		4
        /*00ac*/ 	.byte	0x03, 0x1b
        /*00ae*/ 	.short	0x00ff


	//----- nvinfo : EIATTR_MERCURY_ISA_VERSION
	.align		4
        /*00b0*/ 	.byte	0x03, 0x5f
        /*00b2*/ 	.short	0x0101


	//----- nvinfo : EIATTR_VRC_CTA_INIT_COUNT
	.align		4
        /*00b4*/ 	.byte	0x02, 0x4a
	.zero		1
	.zero		1


	//----- nvinfo : EIATTR_EXIT_INSTR_OFFSETS
	.align		4
        /*00b8*/ 	.byte	0x04, 0x1c
        /*00ba*/ 	.short	(.L_78 - .L_77)


	//   ....[0]....
.L_77:
        /*00bc*/ 	.word	0x00001c70


	//----- nvinfo : EIATTR_CRS_STACK_SIZE
	.align		4
.L_78:
        /*00c0*/ 	.byte	0x04, 0x1e
        /*00c2*/ 	.short	(.L_80 - .L_79)
.L_79:
        /*00c4*/ 	.word	0x00000000


	//----- nvinfo : EIATTR_CBANK_PARAM_SIZE
	.align		4
.L_80:
        /*00c8*/ 	.byte	0x03, 0x19
        /*00ca*/ 	.short	0x0050


	//----- nvinfo : EIATTR_PARAM_CBANK
	.align		4
        /*00cc*/ 	.byte	0x04, 0x0a
        /*00ce*/ 	.short	(.L_82 - .L_81)
	.align		4
.L_81:
        /*00d0*/ 	.word	index@(.nv.constant0._Z3gamPdddddS_dS_iP17curandStateXORWOW)
        /*00d4*/ 	.short	0x0380
        /*00d6*/ 	.short	0x0050


	//----- nvinfo : EIATTR_SW_WAR
	.align		4
.L_82:
        /*00d8*/ 	.byte	0x04, 0x36
        /*00da*/ 	.short	(.L_84 - .L_83)
.L_83:
        /*00dc*/ 	.word	0x00000008
.L_84:


//--------------------- .nv.info._Z3norPddiiddS_dddS_P17curandStateXORWOW --------------------------
	.section	.nv.info._Z3norPddiiddS_dddS_P17curandStateXORWOW,"",@"SHT_CUDA_INFO"
	.sectionflags	@""
	.align	4


	//----- nvinfo : EIATTR_CUDA_API_VERSION
	.align		4
        /*0000*/ 	.byte	0x04, 0x37
        /*0002*/ 	.short	(.L_86 - .L_85)
.L_85:
        /*0004*/ 	.word	0x00000082


	//----- nvinfo : EIATTR_KPARAM_INFO
	.align		4
.L_86:
        /*0008*/ 	.byte	0x04, 0x17
        /*000a*/ 	.short	(.L_88 - .L_87)
.L_87:
        /*000c*/ 	.word	0x00000000
        /*0010*/ 	.short	0x000b
        /*0012*/ 	.short	0x0050
        /*0014*/ 	.byte	0x00, 0xf5, 0x21, 0x00


	//----- nvinfo : EIATTR_KPARAM_INFO
	.align		4
.L_88:
        /*0018*/ 	.byte	0x04, 0x17
        /*001a*/ 	.short	(.L_90 - .L_89)
.L_89:
        /*001c*/ 	.word	0x00000000
        /*0020*/ 	.short	0x000a
        /*0022*/ 	.short	0x0048
        /*0024*/ 	.byte	0x00, 0xf5, 0x21, 0x00


	//----- nvinfo : EIATTR_KPARAM_INFO
	.align		4
.L_90:
        /*0028*/ 	.byte	0x04, 0x17
        /*002a*/ 	.short	(.L_92 - .L_91)
.L_91:
        /*002c*/ 	.word	0x00000000
        /*0030*/ 	.short	0x0009
        /*0032*/ 	.short	0x0040
        /*0034*/ 	.byte	0x00, 0xf0, 0x21, 0x00


	//----- nvinfo : EIATTR_KPARAM_INFO
	.align		4
.L_92:
        /*0038*/ 	.byte	0x04, 0x17
        /*003a*/ 	.short	(.L_94 - .L_93)
.L_93:
        /*003c*/ 	.word	0x00000000
        /*0040*/ 	.short	0x0008
        /*0042*/ 	.short	0x0038
        /*0044*/ 	.byte	0x00, 0xf0, 0x21, 0x00


	//----- nvinfo : EIATTR_KPARAM_INFO
	.align		4
.L_94:
        /*0048*/ 	.byte	0x04, 0x17
        /*004a*/ 	.short	(.L_96 - .L_95)
.L_95:
        /*004c*/ 	.word	0x00000000
        /*0050*/ 	.short	0x0007
        /*0052*/ 	.short	0x0030
        /*0054*/ 	.byte	0x00, 0xf0, 0x21, 0x00


	//----- nvinfo : EIATTR_KPARAM_INFO
	.align		4
.L_96:
        /*0058*/ 	.byte	0x04, 0x17
        /*005a*/ 	.short	(.L_98 - .L_97)
.L_97:
        /*005c*/ 	.word	0x00000000
        /*0060*/ 	.short	0x0006
        /*0062*/ 	.short	0x0028
        /*0064*/ 	.byte	0x00, 0xf5, 0x21, 0x00


	//----- nvinfo : EIATTR_KPARAM_INFO
	.align		4
.L_98:
        /*0068*/ 	.byte	0x04, 0x17
        /*006a*/ 	.short	(.L_100 - .L_99)
.L_99:
        /*006c*/ 	.word	0x00000000
        /*0070*/ 	.short	0x0005
        /*0072*/ 	.short	0x0020
        /*0074*/ 	.byte	0x00, 0xf0, 0x21, 0x00


	//----- nvinfo : EIATTR_KPARAM_INFO
	.align		4
.L_100:
        /*0078*/ 	.byte	0x04, 0x17
        /*007a*/ 	.short	(.L_102 - .L_101)
.L_101:
        /*007c*/ 	.word	0x00000000
        /*0080*/ 	.short	0x0004
        /*0082*/ 	.short	0x0018
        /*0084*/ 	.byte	0x00, 0xf0, 0x21, 0x00


	//----- nvinfo : EIATTR_KPARAM_INFO
	.align		4
.L_102:
        /*0088*/ 	.byte	0x04, 0x17
        /*008a*/ 	.short	(.L_104 - .L_103)
.L_103:
        /*008c*/ 	.word	0x00000000
        /*0090*/ 	.short	0x0003
        /*0092*/ 	.short	0x0014
        /*0094*/ 	.byte	0x00, 0xf0, 0x11, 0x00


	//----- nvinfo : EIATTR_KPARAM_INFO
	.align		4
.L_104:
        /*0098*/ 	.byte	0x04, 0x17
        /*009a*/ 	.short	(.L_106 - .L_105)
.L_105:
        /*009c*/ 	.word	0x00000000
        /*00a0*/ 	.short	0x0002
        /*00a2*/ 	.short	0x0010
        /*00a4*/ 	.byte	0x00, 0xf0, 0x11, 0x00


	//----- nvinfo : EIATTR_KPARAM_INFO
	.align		4
.L_106:
        /*00a8*/ 	.byte	0x04, 0x17
        /*00aa*/ 	.short	(.L_108 - .L_107)
.L_107:
        /*00ac*/ 	.word	0x00000000
        /*00b0*/ 	.short	0x0001
        /*00b2*/ 	.short	0x0008
        /*00b4*/ 	.byte	0x00, 0xf0, 0x21, 0x00


	//----- nvinfo : EIATTR_KPARAM_INFO
	.align		4
.L_108:
        /*00b8*/ 	.byte	0x04, 0x17
        /*00ba*/ 	.short	(.L_110 - .L_109)
.L_109:
        /*00bc*/ 	.word	0x00000000
        /*00c0*/ 	.short	0x0000
        /*00c2*/ 	.short	0x0000
        /*00c4*/ 	.byte	0x00, 0xf5, 0x21, 0x00


	//----- nvinfo : EIATTR_SPARSE_MMA_MASK
	.align		4
.L_110:
        /*00c8*/ 	.byte	0x03, 0x50
        /*00ca*/ 	.short	0x0000


	//----- nvinfo : EIATTR_MAXREG_COUNT
	.align		4
        /*00cc*/ 	.byte	0x03, 0x1b
        /*00ce*/ 	.short	0x00ff


	//----- nvinfo : EIATTR_MERCURY_ISA_VERSION
	.align		4
        /*00d0*/ 	.byte	0x03, 0x5f
        /*00d2*/ 	.short	0x0101


	//----- nvinfo : EIATTR_VRC_CTA_INIT_COUNT
	.align		4
        /*00d4*/ 	.byte	0x02, 0x4a
	.zero		1
	.zero		1


	//----- nvinfo : EIATTR_EXIT_INSTR_OFFSETS
	.align		4
        /*00d8*/ 	.byte	0x04, 0x1c
        /*00da*/ 	.short	(.L_112 - .L_111)


	//   ....[0]....
.L_111:
        /*00dc*/ 	.word	0x00000940


	//----- nvinfo : EIATTR_CRS_STACK_SIZE
	.align		4
.L_112:
        /*00e0*/ 	.byte	0x04, 0x1e
        /*00e2*/ 	.short	(.L_114 - .L_113)
.L_113:
        /*00e4*/ 	.word	0x00000000


	//----- nvinfo : EIATTR_CBANK_PARAM_SIZE
	.align		4
.L_114:
        /*00e8*/ 	.byte	0x03, 0x19
        /*00ea*/ 	.short	0x0058


	//----- nvinfo : EIATTR_PARAM_CBANK
	.align		4
        /*00ec*/ 	.byte	0x04, 0x0a
        /*00ee*/ 	.short	(.L_116 - .L_115)
	.align		4
.L_115:
        /*00f0*/ 	.word	index@(.nv.constant0._Z3norPddiiddS_dddS_P17curandStateXORWOW)
        /*00f4*/ 	.short	0x0380
        /*00f6*/ 	.short	0x0058


	//----- nvinfo : EIATTR_SW_WAR
	.align		4
.L_116:
        /*00f8*/ 	.byte	0x04, 0x36
        /*00fa*/ 	.short	(.L_118 - .L_117)
.L_117:
        /*00fc*/ 	.word	0x00000008
.L_118:


//--------------------- .nv.callgraph             --------------------------
	.section	.nv.callgraph,"",@"SHT_CUDA_CALLGRAPH"
	.align	4
	.sectionentsize	8
	.align		4
        /*0000*/ 	.word	0x00000000
	.align		4
        /*0004*/ 	.word	0xffffffff
	.align		4
        /*0008*/ 	.word	0x00000000
	.align		4
        /*000c*/ 	.word	0xfffffffe
	.align		4
        /*0010*/ 	.word	0x00000000
	.align		4
        /*0014*/ 	.word	0xfffffffd
	.align		4
        /*0018*/ 	.word	0x00000000
	.align		4
        /*001c*/ 	.word	0xfffffffc


//--------------------- .nv.constant4             --------------------------
	.section	.nv.constant4,"a",@progbits
	.align	8
	.align		8
.nv.constant4:
        /*0000*/ 	.dword	precalc_xorwow_matrix
	.align		8
        /*0008*/ 	.dword	precalc_xorwow_offset_matrix
	.align		8
        /*0010*/ 	.dword	mrg32k3aM1
	.align		8
        /*0018*/ 	.dword	mrg32k3aM2
	.align		8
        /*0020*/ 	.dword	mrg32k3aM1SubSeq
	.align		8
        /*0028*/ 	.dword	mrg32k3aM2SubSeq
	.align		8
        /*0030*/ 	.dword	mrg32k3aM1Seq
	.align		8
        /*0038*/ 	.dword	mrg32k3aM2Seq


//--------------------- .nv.constant3             --------------------------
	.section	.nv.constant3,"a",@progbits
	.align	8
.nv.constant3:
	.type		__cr_lgamma_table,@object
	.size		__cr_lgamma_table,(.L_8 - __cr_lgamma_table)
__cr_lgamma_table:
        /*0000*/ 	.byte	0x00, 0x00, 0x00, 0x00, 0x00, 0x00, 0x00, 0x00, 0x00, 0x00, 0x00, 0x00, 0x00, 0x00, 0x00, 0x00
        /*0010*/ 	.byte	0xef, 0x39, 0xfa, 0xfe, 0x42, 0x2e, 0xe6, 0x3f, 0x02, 0x20, 0x2a, 0xfa, 0x0b, 0xab, 0xfc, 0x3f
        /*0020*/ 	.byte	0xf9, 0x2c, 0x92, 0x7c, 0xa7, 0x6c, 0x09, 0x40, 0xc9, 0x79, 0x44, 0x3c, 0x64, 0x26, 0x13, 0x40
        /*0030*/ 	.byte	0xca, 0x01, 0xcf, 0x3a, 0x27, 0x51, 0x1a, 0x40, 0x30, 0xcc, 0x2d, 0xf3, 0xe1, 0x0c, 0x21, 0x40
        /*0040*/ 	.byte	0x0d, 0xb7, 0xfc, 0x82, 0x8e, 0x35, 0x25, 0x40
.L_8:


//--------------------- .text._Z5setupP17curandStateXORWOWi --------------------------
	.section	.text._Z5setupP17curandStateXORWOWi,"ax",@progbits
	.align	128
        .global         _Z5setupP17curandStateXORWOWi
        .type           _Z5setupP17curandStateXORWOWi,@function
        .size           _Z5setupP17curandStateXORWOWi,(.L_x_70 - _Z5setupP17curandStateXORWOWi)
        .other          _Z5setupP17curandStateXORWOWi,@"STO_CUDA_ENTRY STV_DEFAULT"
_Z5setupP17curandStateXORWOWi:
.text._Z5setupP17curandStateXORWOWi:
[----:B------:R-:W-:Y:S01]  /*0000*/  LDC R1, c[0x0][0x37c] ;  /* 0x0000df00ff017b82 */ /* 0x000fe20000000800 */
[----:B------:R-:W0:Y:S07]  /*0010*/  S2R R13, SR_TID.X ;  /* 0x00000000000d7919 */ /* 0x000e2e0000002100 */
[----:B------:R-:W1:Y:S01]  /*0020*/  LDC R3, c[0x0][0x388] ;  /* 0x0000e200ff037b82 */ /* 0x000e620000000800 */
[----:B------:R-:W2:Y:S01]  /*0030*/  LDCU.64 UR4, c[0x0][0x358] ;  /* 0x00006b00ff0477ac */ /* 0x000ea20008000a00 */
[----:B------:R-:W-:Y:S06]  /*0040*/  BSSY.RECONVERGENT B0, `(.L_x_0) ;  /* 0x00000e6000007945 */ /* 0x000fec0003800200 */
[----:B------:R-:W0:Y:S08]  /*0050*/  S2UR UR6, SR_CTAID.X ;  /* 0x00000000000679c3 */ /* 0x000e300000002500 */
[----:B------:R-:W0:Y:S08]  /*0060*/  LDC R2, c[0x0][0x360] ;  /* 0x0000d800ff027b82 */ /* 0x000e300000000800 */
[----:B------:R-:W3:Y:S01]  /*0070*/  LDC.64 R6, c[0x0][0x380] ;  /* 0x0000e000ff067b82 */ /* 0x000ee20000000a00 */
[----:B-1----:R-:W-:-:S02]  /*0080*/  LOP3.LUT R0, R3, 0xaad26b49, RZ, 0x3c, !PT ;  /* 0xaad26b4903007812 */ /* 0x002fc400078e3cff */
[----:B------:R-:W-:Y:S01]  /*0090*/  ISETP.GT.AND P0, PT, R3, -0x1, PT ;  /* 0xffffffff0300780c */ /* 0x000fe20003f04270 */
[----:B------:R-:W-:Y:S02]  /*00a0*/  IMAD.MOV.U32 R3, RZ, RZ, -0x266e14b1 ;  /* 0xd991eb4fff037424 */ /* 0x000fe400078e00ff */
[----:B------:R-:W-:-:S03]  /*00b0*/  IMAD R0, R0, 0x4182bed5, RZ ;  /* 0x4182bed500007824 */ /* 0x000fc600078e02ff */
[----:B------:R-:W-:Y:S01]  /*00c0*/  SEL R3, R3, 0x8bf16996, P0 ;  /* 0x8bf1699603037807 */ /* 0x000fe20000000000 */
[C---:B------:R-:W-:Y:S01]  /*00d0*/  VIADD R5, R0.reuse, 0x75bcd15 ;  /* 0x075bcd1500057836 */ /* 0x040fe20000000000 */
[C---:B------:R-:W-:Y:S01]  /*00e0*/  LOP3.LUT R8, R0.reuse, 0x159a55e5, RZ, 0x3c, !PT ;  /* 0x159a55e500087812 */ /* 0x040fe200078e3cff */
[----:B------:R-:W-:Y:S01]  /*00f0*/  VIADD R11, R0, 0x583f19 ;  /* 0x00583f19000b7836 */ /* 0x000fe20000000000 */
[C---:B------:R-:W-:Y:S01]  /*0100*/  IADD3 R4, PT, PT, R3.reuse, 0x64f0c9, R0 ;  /* 0x0064f0c903047810 */ /* 0x040fe20007ffe000 */
[C---:B------:R-:W-:Y:S01]  /*0110*/  VIADD R9, R3.reuse, 0x1f123bb5 ;  /* 0x1f123bb503097836 */ /* 0x040fe20000000000 */
[----:B------:R-:W-:Y:S01]  /*0120*/  LOP3.LUT R10, R3, 0x5491333, RZ, 0x3c, !PT ;  /* 0x05491333030a7812 */ /* 0x000fe200078e3cff */
[----:B0-----:R-:W-:-:S05]  /*0130*/  IMAD R13, R2, UR6, R13 ;  /* 0x00000006020d7c24 */ /* 0x001fca000f8e020d */
[C---:B------:R-:W-:Y:S01]  /*0140*/  ISETP.NE.AND P0, PT, R13.reuse, RZ, PT ;  /* 0x000000ff0d00720c */ /* 0x040fe20003f05270 */
[----:B---3--:R-:W-:-:S05]  /*0150*/  IMAD.WIDE R6, R13, 0x30, R6 ;  /* 0x000000300d067825 */ /* 0x008fca00078e0206 */
[----:B--2---:R0:W-:Y:S04]  /*0160*/  STG.E.64 desc[UR4][R6.64], R4 ;  /* 0x0000000406007986 */ /* 0x0041e8000c101b04 */
[----:B------:R0:W-:Y:S04]  /*0170*/  STG.E.64 desc[UR4][R6.64+0x8], R8 ;  /* 0x0000080806007986 */ /* 0x0001e8000c101b04 */
[----:B------:R0:W-:Y:S01]  /*0180*/  STG.E.64 desc[UR4][R6.64+0x10], R10 ;  /* 0x0000100a06007986 */ /* 0x0001e2000c101b04 */
[----:B------:R-:W-:Y:S05]  /*0190*/  @!P0 BRA `(.L_x_1) ;  /* 0x0000000c00408947 */ /* 0x000fea0003800000 */
[----:B------:R-:W-:Y:S01]  /*01a0*/  SHF.R.S32.HI R0, RZ, 0x1f, R13 ;  /* 0x0000001fff007819 */ /* 0x000fe2000001140d */
[----:B------:R-:W-:-:S07]  /*01b0*/  IMAD.MOV.U32 R12, RZ, RZ, RZ ;  /* 0x000000ffff0c7224 */ /* 0x000fce00078e00ff */
.L_x_7:
[----:B-1----:R-:W-:Y:S01]  /*01c0*/  LOP3.LUT R2, R13, 0x3, RZ, 0xc0, !PT ;  /* 0x000000030d027812 */ /* 0x002fe200078ec0ff */
[----:B------:R-:W-:Y:S03]  /*01d0*/  BSSY.RECONVERGENT B1, `(.L_x_2) ;  /* 0x00000c6000017945 */ /* 0x000fe60003800200 */
[----:B------:R-:W-:-:S04]  /*01e0*/  ISETP.NE.U32.AND P0, PT, R2, RZ, PT ;  /* 0x000000ff0200720c */ /* 0x000fc80003f05070 */
[----:B------:R-:W-:-:S13]  /*01f0*/  ISETP.NE.AND.EX P0, PT, RZ, RZ, PT, P0 ;  /* 0x000000ffff00720c */ /* 0x000fda0003f05300 */
[----:B------:R-:W-:Y:S05]  /*0200*/  @!P0 BRA `(.L_x_3) ;  /* 0x0000000c00088947 */ /* 0x000fea0003800000 */
[----:B0-----:R-:W0:Y:S01]  /*0210*/  LDC.64 R8, c[0x4][RZ] ;  /* 0x01000000ff087b82 */ /* 0x001e220000000a00 */
[----:B------:R-:W-:Y:S02]  /*0220*/  IMAD.MOV.U32 R14, RZ, RZ, RZ ;  /* 0x000000ffff0e7224 */ /* 0x000fe400078e00ff */
[----:B0-----:R-:W-:-:S07]  /*0230*/  IMAD.WIDE.U32 R8, R12, 0xc80, R8 ;  /* 0x00000c800c087825 */ /* 0x001fce00078e0008 */
.L_x_6:
[----:B-1----:R-:W-:Y:S01]  /*0240*/  IMAD.MOV.U32 R15, RZ, RZ, RZ ;  /* 0x000000ffff0f7224 */ /* 0x002fe200078e00ff */
[----:B------:R-:W-:Y:S01]  /*0250*/  CS2R R2, SRZ ;  /* 0x0000000000027805 */ /* 0x000fe2000001ff00 */
[----:B------:R-:W-:Y:S01]  /*0260*/  IMAD.MOV.U32 R17, RZ, RZ, RZ ;  /* 0x000000ffff117224 */ /* 0x000fe200078e00ff */
[----:B------:R-:W-:-:S07]  /*0270*/  CS2R R4, SRZ ;  /* 0x0000000000047805 */ /* 0x000fce000001ff00 */
.L_x_5:
[----:B------:R-:W-:-:S05]  /*0280*/  IMAD.WIDE.U32 R10, R17, 0x4, R6 ;  /* 0x00000004110a7825 */ /* 0x000fca00078e0006 */
[----:B------:R0:W5:Y:S01]  /*0290*/  LDG.E R16, desc[UR4][R10.64+0x4] ;  /* 0x000004040a107981 */ /* 0x000162000c1e1900 */
[----:B------:R-:W-:-:S07]  /*02a0*/  IMAD.MOV.U32 R19, RZ, RZ, RZ ;  /* 0x000000ffff137224 */ /* 0x000fce00078e00ff */
.L_x_4:
[----:B-----5:R-:W-:Y:S01]  /*02b0*/  SHF.R.U32.HI R24, RZ, R19, R16 ;  /* 0x00000013ff187219 */ /* 0x020fe20000011610 */
[----:B0-----:R-:W-:-:S03]  /*02c0*/  IMAD.SHL.U32 R10, R17, 0x20, RZ ;  /* 0x00000020110a7824 */ /* 0x001fc600078e00ff */
[----:B------:R-:W-:Y:S01]  /*02d0*/  LOP3.LUT R11, R24, 0x1, RZ, 0xc0, !PT ;  /* 0x00000001180b7812 */ /* 0x000fe200078ec0ff */
[----:B------:R-:W-:-:S03]  /*02e0*/  IMAD.IADD R10, R10, 0x1, R19 ;  /* 0x000000010a0a7824 */ /* 0x000fc600078e0213 */
[----:B------:R-:W-:Y:S01]  /*02f0*/  ISETP.NE.U32.AND P0, PT, R11, 0x1, PT ;  /* 0x000000010b00780c */ /* 0x000fe20003f05070 */
[----:B------:R-:W-:-:S03]  /*0300*/  IMAD R11, R10, 0x5, RZ ;  /* 0x000000050a0b7824 */ /* 0x000fc600078e02ff */
[----:B------:R-:W-:Y:S01]  /*0310*/  R2P PR, R24, 0x7e ;  /* 0x0000007e18007804 */ /* 0x000fe20000000000 */
[----:B------:R-:W-:-:S08]  /*0320*/  IMAD.WIDE.U32 R10, R11, 0x4, R8 ;  /* 0x000000040b0a7825 */ /* 0x000fd000078e0008 */
[----:B------:R-:W2:Y:S04]  /*0330*/  @!P0 LDG.E R18, desc[UR4][R10.64] ;  /* 0x000000040a128981 */ /* 0x000ea8000c1e1900 */
[----:B------:R-:W3:Y:S04]  /*0340*/  @!P0 LDG.E R20, desc[UR4][R10.64+0x10] ;  /* 0x000010040a148981 */ /* 0x000ee8000c1e1900 */
[----:B------:R-:W4:Y:S04]  /*0350*/  @P1 LDG.E R22, desc[UR4][R10.64+0x14] ;  /* 0x000014040a161981 */ /* 0x000f28000c1e1900 */
[----:B------:R-:W4:Y:S04]  /*0360*/  @P2 LDG.E R26, desc[UR4][R10.64+0x28] ;  /* 0x000028040a1a2981 */ /* 0x000f28000c1e1900 */
[----:B------:R-:W4:Y:S04]  /*0370*/  @!P0 LDG.E R21, desc[UR4][R10.64+0x4] ;  /* 0x000004040a158981 */ /* 0x000f28000c1e1900 */
[----:B------:R-:W4:Y:S04]  /*0380*/  @!P0 LDG.E R23, desc[UR4][R10.64+0xc] ;  /* 0x00000c040a178981 */ /* 0x000f28000c1e1900 */
[----:B------:R-:W4:Y:S04]  /*0390*/  @P1 LDG.E R25, desc[UR4][R10.64+0x18] ;  /* 0x000018040a191981 */ /* 0x000f28000c1e1900 */
[----:B------:R-:W4:Y:S04]  /*03a0*/  @P3 LDG.E R28, desc[UR4][R10.64+0x3c] ;  /* 0x00003c040a1c3981 */ /* 0x000f28000c1e1900 */
[----:B------:R-:W4:Y:S01]  /*03b0*/  @P6 LDG.E R27, desc[UR4][R10.64+0x7c] ;  /* 0x00007c040a1b6981 */ /* 0x000f22000c1e1900 */
[----:B--2---:R-:W-:-:S03]  /*03c0*/  @!P0 LOP3.LUT R15, R15, R18, RZ, 0x3c, !PT ;  /* 0x000000120f0f8212 */ /* 0x004fc600078e3cff */
[----:B------:R-:W2:Y:S01]  /*03d0*/  @!P0 LDG.E R18, desc[UR4][R10.64+0x8] ;  /* 0x000008040a128981 */ /* 0x000ea2000c1e1900 */
[----:B---3--:R-:W-:-:S03]  /*03e0*/  @!P0 LOP3.LUT R3, R3, R20, RZ, 0x3c, !PT ;  /* 0x0000001403038212 */ /* 0x008fc600078e3cff */
[----:B------:R-:W3:Y:S01]  /*03f0*/  @P1 LDG.E R20, desc[UR4][R10.64+0x24] ;  /* 0x000024040a141981 */ /* 0x000ee2000c1e1900 */
[----:B----4-:R-:W-:-:S03]  /*0400*/  @P1 LOP3.LUT R15, R15, R22, RZ, 0x3c, !PT ;  /* 0x000000160f0f1212 */ /* 0x010fc600078e3cff */
[----:B------:R-:W4:Y:S01]  /*0410*/  @P2 LDG.E R22, desc[UR4][R10.64+0x38] ;  /* 0x000038040a162981 */ /* 0x000f22000c1e1900 */
[----:B------:R-:W-:-:S03]  /*0420*/  @P2 LOP3.LUT R15, R15, R26, RZ, 0x3c, !PT ;  /* 0x0000001a0f0f2212 */ /* 0x000fc600078e3cff */
[----:B------:R-:W4:Y:S01]  /*0430*/  @P4 LDG.E R26, desc[UR4][R10.64+0x50] ;  /* 0x000050040a1a4981 */ /* 0x000f22000c1e1900 */
[----:B------:R-:W-:-:S03]  /*0440*/  @!P0 LOP3.LUT R4, R4, R21, RZ, 0x3c, !PT ;  /* 0x0000001504048212 */ /* 0x000fc600078e3cff */
[----:B------:R-:W4:Y:S01]  /*0450*/  @P1 LDG.E R21, desc[UR4][R10.64+0x20] ;  /* 0x000020040a151981 */ /* 0x000f22000c1e1900 */
[----:B------:R-:W-:-:S03]  /*0460*/  @!P0 LOP3.LUT R2, R2, R23, RZ, 0x3c, !PT ;  /* 0x0000001702028212 */ /* 0x000fc600078e3cff */
[----:B------:R-:W4:Y:S01]  /*0470*/  @P2 LDG.E R23, desc[UR4][R10.64+0x2c] ;  /* 0x00002c040a172981 */ /* 0x000f22000c1e1900 */
[----:B------:R-:W-:-:S03]  /*0480*/  @P1 LOP3.LUT R4, R4, R25, RZ, 0x3c, !PT ;  /* 0x0000001904041212 */ /* 0x000fc600078e3cff */
[----:B------:R-:W4:Y:S01]  /*0490*/  @P2 LDG.E R25, desc[UR4][R10.64+0x34] ;  /* 0x000034040a192981 */ /* 0x000f22000c1e1900 */
[----:B--2---:R-:W-:-:S03]  /*04a0*/  @!P0 LOP3.LUT R5, R5, R18, RZ, 0x3c, !PT ;  /* 0x0000001205058212 */ /* 0x004fc600078e3cff */
[----:B------:R-:W2:Y:S01]  /*04b0*/  @P1 LDG.E R18, desc[UR4][R10.64+0x1c] ;  /* 0x00001c040a121981 */ /* 0x000ea2000c1e1900 */
[----:B---3--:R-:W-:-:S03]  /*04c0*/  @P1 LOP3.LUT R3, R3, R20, RZ, 0x3c, !PT ;  /* 0x0000001403031212 */ /* 0x008fc600078e3cff */
[----:B------:R-:W3:Y:S01]  /*04d0*/  @P2 LDG.E R20, desc[UR4][R10.64+0x30] ;  /* 0x000030040a142981 */ /* 0x000ee2000c1e1900 */
[----:B----4-:R-:W-:-:S03]  /*04e0*/  @P2 LOP3.LUT R3, R3, R22, RZ, 0x3c, !PT ;  /* 0x0000001603032212 */ /* 0x010fc600078e3cff */
[----:B------:R-:W4:Y:S01]  /*04f0*/  @P3 LDG.E R22, desc[UR4][R10.64+0x4c] ;  /* 0x00004c040a163981 */ /* 0x000f22000c1e1900 */
[----:B------:R-:W-:-:S04]  /*0500*/  @P3 LOP3.LUT R15, R15, R28, RZ, 0x3c, !PT ;  /* 0x0000001c0f0f3212 */ /* 0x000fc800078e3cff */
[----:B------:R-:W-:Y:S02]  /*0510*/  @P4 LOP3.LUT R15, R15, R26, RZ, 0x3c, !PT ;  /* 0x0000001a0f0f4212 */ /* 0x000fe400078e3cff */
[----:B------:R-:W-:Y:S01]  /*0520*/  @P1 LOP3.LUT R2, R2, R21, RZ, 0x3c, !PT ;  /* 0x0000001502021212 */ /* 0x000fe200078e3cff */
[----:B------:R-:W4:Y:S04]  /*0530*/  @P5 LDG.E R26, desc[UR4][R10.64+0x64] ;  /* 0x000064040a1a5981 */ /* 0x000f28000c1e1900 */
[----:B------:R-:W4:Y:S01]  /*0540*/  @P3 LDG.E R21, desc[UR4][R10.64+0x40] ;  /* 0x000040040a153981 */ /* 0x000f22000c1e1900 */
[----:B------:R-:W-:Y:S02]  /*0550*/  @P2 LOP3.LUT R4, R4, R23, RZ, 0x3c, !PT ;  /* 0x0000001704042212 */ /* 0x000fe400078e3cff */
[----:B------:R-:W-:Y:S01]  /*0560*/  @P2 LOP3.LUT R2, R2, R25, RZ, 0x3c, !PT ;  /* 0x0000001902022212 */ /* 0x000fe200078e3cff */
[----:B------:R-:W4:Y:S04]  /*0570*/  @P3 LDG.E R23, desc[UR4][R10.64+0x48] ;  /* 0x000048040a173981 */ /* 0x000f28000c1e1900 */
[----:B------:R-:W4:Y:S01]  /*0580*/  @P4 LDG.E R25, desc[UR4][R10.64+0x54] ;  /* 0x000054040a194981 */ /* 0x000f22000c1e1900 */
[----:B--2---:R-:W-:-:S03]  /*0590*/  @P1 LOP3.LUT R5, R5, R18, RZ, 0x3c, !PT ;  /* 0x0000001205051212 */ /* 0x004fc600078e3cff */
[----:B------:R-:W2:Y:S01]  /*05a0*/  @P3 LDG.E R18, desc[UR4][R10.64+0x44] ;  /* 0x000044040a123981 */ /* 0x000ea2000c1e1900 */
[----:B---3--:R-:W-:-:S03]  /*05b0*/  @P2 LOP3.LUT R5, R5, R20, RZ, 0x3c, !PT ;  /* 0x0000001405052212 */ /* 0x008fc600078e3cff */
[----:B------:R-:W3:Y:S01]  /*05c0*/  @P4 LDG.E R20, desc[UR4][R10.64+0x58] ;  /* 0x000058040a144981 */ /* 0x000ee2000c1e1900 */
[----:B----4-:R-:W-:-:S03]  /*05d0*/  @P3 LOP3.LUT R3, R3, R22, RZ, 0x3c, !PT ;  /* 0x0000001603033212 */ /* 0x010fc600078e3cff */
[----:B------:R-:W4:Y:S01]  /*05e0*/  @P4 LDG.E R22, desc[UR4][R10.64+0x60] ;  /* 0x000060040a164981 */ /* 0x000f22000c1e1900 */
[----:B------:R-:W-:Y:S02]  /*05f0*/  LOP3.LUT P0, RZ, R24, 0x80, RZ, 0xc0, !PT ;  /* 0x0000008018ff7812 */ /* 0x000fe4000780c0ff */
[----:B------:R-:W-:Y:S02]  /*0600*/  @P5 LOP3.LUT R15, R15, R26, RZ, 0x3c, !PT ;  /* 0x0000001a0f0f5212 */ /* 0x000fe400078e3cff */
[----:B------:R-:W4:Y:S01]  /*0610*/  @P6 LDG.E R26, desc[UR4][R10.64+0x78] ;  /* 0x000078040a1a6981 */ /* 0x000f22000c1e1900 */
[----:B------:R-:W-:-:S03]  /*0620*/  @P3 LOP3.LUT R4, R4, R21, RZ, 0x3c, !PT ;  /* 0x0000001504043212 */ /* 0x000fc600078e3cff */
[----:B------:R-:W4:Y:S01]  /*0630*/  @P4 LDG.E R21, desc[UR4][R10.64+0x5c] ;  /* 0x00005c040a154981 */ /* 0x000f22000c1e1900 */
[----:B------:R-:W-:-:S03]  /*0640*/  @P3 LOP3.LUT R2, R2, R23, RZ, 0x3c, !PT ;  /* 0x0000001702023212 */ /* 0x000fc600078e3cff */
[----:B------:R-:W4:Y:S01]  /*0650*/  @P5 LDG.E R23, desc[UR4][R10.64+0x68] ;  /* 0x000068040a175981 */ /* 0x000f22000c1e1900 */
[----:B------:R-:W-:-:S03]  /*0660*/  @P4 LOP3.LUT R4, R4, R25, RZ, 0x3c, !PT ;  /* 0x0000001904044212 */ /* 0x000fc600078e3cff */
[----:B------:R-:W4:Y:S01]  /*0670*/  @P5 LDG.E R25, desc[UR4][R10.64+0x70] ;  /* 0x000070040a195981 */ /* 0x000f22000c1e1900 */
[----:B--2---:R-:W-:-:S03]  /*0680*/  @P3 LOP3.LUT R5, R5, R18, RZ, 0x3c, !PT ;  /* 0x0000001205053212 */ /* 0x004fc600078e3cff */
[----:B------:R-:W2:Y:S01]  /*0690*/  @P5 LDG.E R18, desc[UR4][R10.64+0x6c] ;  /* 0x00006c040a125981 */ /* 0x000ea2000c1e1900 */
[----:B---3--:R-:W-:-:S03]  /*06a0*/  @P4 LOP3.LUT R5, R5, R20, RZ, 0x3c, !PT ;  /* 0x0000001405054212 */ /* 0x008fc600078e3cff */
[----:B------:R-:W3:Y:S01]  /*06b0*/  @P5 LDG.E R20, desc[UR4][R10.64+0x74] ;  /* 0x000074040a145981 */ /* 0x000ee2000c1e1900 */
[----:B----4-:R-:W-:-:S03]  /*06c0*/  @P4 LOP3.LUT R3, R3, R22, RZ, 0x3c, !PT ;  /* 0x0000001603034212 */ /* 0x010fc600078e3cff */
[----:B------:R-:W4:Y:S01]  /*06d0*/  @P0 LDG.E R22, desc[UR4][R10.64+0x8c] ;  /* 0x00008c040a160981 */ /* 0x000f22000c1e1900 */
[----:B------:R-:W-:-:S03]  /*06e0*/  @P6 LOP3.LUT R15, R15, R26, RZ, 0x3c, !PT ;  /* 0x0000001a0f0f6212 */ /* 0x000fc600078e3cff */
        /* <DEDUP_REMOVED lines=13> */
[----:B------:R-:W-:Y:S02]  /*07c0*/  @P6 LOP3.LUT R4, R4, R27, RZ, 0x3c, !PT ;  /* 0x0000001b04046212 */ /* 0x000fe400078e3cff */
[----:B------:R-:W-:Y:S02]  /*07d0*/  @P6 LOP3.LUT R2, R2, R21, RZ, 0x3c, !PT ;  /* 0x0000001502026212 */ /* 0x000fe400078e3cff */
[----:B------:R-:W-:Y:S02]  /*07e0*/  @P0 LOP3.LUT R4, R4, R23, RZ, 0x3c, !PT ;  /* 0x0000001704040212 */ /* 0x000fe400078e3cff */
[----:B------:R-:W-:Y:S02]  /*07f0*/  @P0 LOP3.LUT R2, R2, R25, RZ, 0x3c, !PT ;  /* 0x0000001902020212 */ /* 0x000fe400078e3cff */
[----:B--2---:R-:W-:Y:S02]  /*0800*/  @P6 LOP3.LUT R5, R5, R18, RZ, 0x3c, !PT ;  /* 0x0000001205056212 */ /* 0x004fe400078e3cff */
[----:B---3--:R-:W-:-:S02]  /*0810*/  @P6 LOP3.LUT R3, R3, R20, RZ, 0x3c, !PT ;  /* 0x0000001403036212 */ /* 0x008fc400078e3cff */
[----:B----4-:R-:W-:Y:S02]  /*0820*/  @P0 LOP3.LUT R5, R5, R22, RZ, 0x3c, !PT ;  /* 0x0000001605050212 */ /* 0x010fe400078e3cff */
[----:B------:R-:W-:Y:S02]  /*0830*/  @P0 LOP3.LUT R3, R3, R26, RZ, 0x3c, !PT ;  /* 0x0000001a03030212 */ /* 0x000fe400078e3cff */
[----:B------:R-:W-:-:S13]  /*0840*/  R2P PR, R24.B1, 0x7f ;  /* 0x0000007f18007804 */ /* 0x000fda0000001000 */
[----:B------:R-:W2:Y:S04]  /*0850*/  @P0 LDG.E R18, desc[UR4][R10.64+0xa0] ;  /* 0x0000a0040a120981 */ /* 0x000ea8000c1e1900 */
[----:B------:R-:W3:Y:S04]  /*0860*/  @P1 LDG.E R22, desc[UR4][R10.64+0xb4] ;  /* 0x0000b4040a161981 */ /* 0x000ee8000c1e1900 */
[----:B------:R-:W4:Y:S04]  /*0870*/  @P2 LDG.E R26, desc[UR4][R10.64+0xc8] ;  /* 0x0000c8040a1a2981 */ /* 0x000f28000c1e1900 */
[----:B------:R-:W4:Y:S04]  /*0880*/  @P3 LDG.E R28, desc[UR4][R10.64+0xdc] ;  /* 0x0000dc040a1c3981 */ /* 0x000f28000c1e1900 */
[----:B------:R-:W4:Y:S04]  /*0890*/  @P0 LDG.E R23, desc[UR4][R10.64+0xa4] ;  /* 0x0000a4040a170981 */ /* 0x000f28000c1e1900 */
[----:B------:R-:W4:Y:S04]  /*08a0*/  @P0 LDG.E R20, desc[UR4][R10.64+0xa8] ;  /* 0x0000a8040a140981 */ /* 0x000f28000c1e1900 */
[----:B------:R-:W4:Y:S04]  /*08b0*/  @P4 LDG.E R25, desc[UR4][R10.64+0xf0] ;  /* 0x0000f0040a194981 */ /* 0x000f28000c1e1900 */
        /* <DEDUP_REMOVED lines=21> */
[----:B------:R-:W-:Y:S02]  /*0a10*/  LOP3.LUT P0, RZ, R24, 0x8000, RZ, 0xc0, !PT ;  /* 0x0000800018ff7812 */ /* 0x000fe4000780c0ff */
[----:B----4-:R-:W-:Y:S01]  /*0a20*/  @P5 LOP3.LUT R15, R15, R26, RZ, 0x3c, !PT ;  /* 0x0000001a0f0f5212 */ /* 0x010fe200078e3cff */
[----:B------:R-:W4:Y:S04]  /*0a30*/  @P3 LDG.E R24, desc[UR4][R10.64+0xe4] ;  /* 0x0000e4040a183981 */ /* 0x000f28000c1e1900 */
[----:B------:R-:W2:Y:S01]  /*0a40*/  @P6 LDG.E R26, desc[UR4][R10.64+0x118] ;  /* 0x000118040a1a6981 */ /* 0x000ea2000c1e1900 */
        /* <DEDUP_REMOVED lines=8> */
[----:B---3--:R-:W-:-:S03]  /*0ad0*/  @P2 LOP3.LUT R3, R3, R22, RZ, 0x3c, !PT ;  /* 0x0000001603032212 */ /* 0x008fc600078e3cff */
[----:B------:R-:W3:Y:S01]  /*0ae0*/  @P4 LDG.E R22, desc[UR4][R10.64+0x100] ;  /* 0x000100040a164981 */ /* 0x000ee2000c1e1900 */
[----:B--2---:R-:W-:-:S03]  /*0af0*/  @P6 LOP3.LUT R15, R15, R26, RZ, 0x3c, !PT ;  /* 0x0000001a0f0f6212 */ /* 0x004fc600078e3cff */
[----:B------:R-:W2:Y:S01]  /*0b00*/  @P0 LDG.E R26, desc[UR4][R10.64+0x12c] ;  /* 0x00012c040a1a0981 */ /* 0x000ea2000c1e1900 */
[----:B----4-:R-:W-:-:S03]  /*0b10*/  @P2 LOP3.LUT R2, R2, R23, RZ, 0x3c, !PT ;  /* 0x0000001702022212 */ /* 0x010fc600078e3cff */
[----:B------:R-:W4:Y:S01]  /*0b20*/  @P4 LDG.E R23, desc[UR4][R10.64+0xfc] ;  /* 0x0000fc040a174981 */ /* 0x000f22000c1e1900 */
[----:B------:R-:W-:-:S03]  /*0b30*/  @P2 LOP3.LUT R5, R5, R20, RZ, 0x3c, !PT ;  /* 0x0000001405052212 */ /* 0x000fc600078e3cff */
[----:B------:R-:W4:Y:S01]  /*0b40*/  @P4 LDG.E R20, desc[UR4][R10.64+0xf8] ;  /* 0x0000f8040a144981 */ /* 0x000f22000c1e1900 */
[----:B------:R-:W-:Y:S02]  /*0b50*/  @P3 LOP3.LUT R2, R2, R27, RZ, 0x3c, !PT ;  /* 0x0000001b02023212 */ /* 0x000fe400078e3cff */
[----:B------:R-:W-:Y:S01]  /*0b60*/  @P3 LOP3.LUT R4, R4, R25, RZ, 0x3c, !PT ;  /* 0x0000001904043212 */ /* 0x000fe200078e3cff */
[----:B------:R-:W4:Y:S01]  /*0b70*/  @P5 LDG.E R27, desc[UR4][R10.64+0x110] ;  /* 0x000110040a1b5981 */ /* 0x000f22000c1e1900 */
[----:B------:R-:W-:-:S03]  /*0b80*/  @P3 LOP3.LUT R5, R5, R24, RZ, 0x3c, !PT ;  /* 0x0000001805053212 */ /* 0x000fc600078e3cff */
[----:B------:R-:W4:Y:S04]  /*0b90*/  @P5 LDG.E R25, desc[UR4][R10.64+0x108] ;  /* 0x000108040a195981 */ /* 0x000f28000c1e1900 */
        /* <DEDUP_REMOVED lines=19> */
[----:B------:R-:W-:-:S05]  /*0cd0*/  VIADD R19, R19, 0x10 ;  /* 0x0000001013137836 */ /* 0x000fca0000000000 */
[----:B------:R-:W-:Y:S02]  /*0ce0*/  ISETP.NE.AND P1, PT, R19, 0x20, PT ;  /* 0x000000201300780c */ /* 0x000fe40003f25270 */
[----:B------:R-:W-:Y:S02]  /*0cf0*/  @P5 LOP3.LUT R3, R3, R18, RZ, 0x3c, !PT ;  /* 0x0000001203035212 */ /* 0x000fe400078e3cff */
[----:B------:R-:W-:Y:S02]  /*0d00*/  @P6 LOP3.LUT R4, R4, R21, RZ, 0x3c, !PT ;  /* 0x0000001504046212 */ /* 0x000fe400078e3cff */
[----:B---3--:R-:W-:-:S04]  /*0d10*/  @P6 LOP3.LUT R3, R3, R22, RZ, 0x3c, !PT ;  /* 0x0000001603036212 */ /* 0x008fc800078e3cff */
[----:B--2---:R-:W-:Y:S02]  /*0d20*/  @P0 LOP3.LUT R3, R3, R26, RZ, 0x3c, !PT ;  /* 0x0000001a03030212 */ /* 0x004fe400078e3cff */
[----:B----4-:R-:W-:Y:S02]  /*0d30*/  @P6 LOP3.LUT R2, R2, R23, RZ, 0x3c, !PT ;  /* 0x0000001702026212 */ /* 0x010fe400078e3cff */
[----:B------:R-:W-:Y:S02]  /*0d40*/  @P6 LOP3.LUT R5, R5, R20, RZ, 0x3c, !PT ;  /* 0x0000001405056212 */ /* 0x000fe400078e3cff */
[----:B------:R-:W-:Y:S02]  /*0d50*/  @P0 LOP3.LUT R2, R2, R27, RZ, 0x3c, !PT ;  /* 0x0000001b02020212 */ /* 0x000fe400078e3cff */
[----:B------:R-:W-:Y:S02]  /*0d60*/  @P0 LOP3.LUT R4, R4, R25, RZ, 0x3c, !PT ;  /* 0x0000001904040212 */ /* 0x000fe400078e3cff */
[----:B------:R-:W-:Y:S01]  /*0d70*/  @P0 LOP3.LUT R5, R5, R24, RZ, 0x3c, !PT ;  /* 0x0000001805050212 */ /* 0x000fe200078e3cff */
[----:B------:R-:W-:Y:S06]  /*0d80*/  @P1 BRA `(.L_x_4) ;  /* 0xfffffff400481947 */ /* 0x000fec000383ffff */
[----:B------:R-:W-:-:S05]  /*0d90*/  VIADD R17, R17, 0x1 ;  /* 0x0000000111117836 */ /* 0x000fca0000000000 */
[----:B------:R-:W-:-:S13]  /*0da0*/  ISETP.NE.AND P0, PT, R17, 0x5, PT ;  /* 0x000000051100780c */ /* 0x000fda0003f05270 */
[----:B------:R-:W-:Y:S05]  /*0db0*/  @P0 BRA `(.L_x_5) ;  /* 0xfffffff400300947 */ /* 0x000fea000383ffff */
[----:B------:R1:W-:Y:S01]  /*0dc0*/  STG.E.64 desc[UR4][R6.64+0x8], R4 ;  /* 0x0000080406007986 */ /* 0x0003e2000c101b04 */
[----:B------:R-:W-:Y:S01]  /*0dd0*/  VIADD R14, R14, 0x1 ;  /* 0x000000010e0e7836 */ /* 0x000fe20000000000 */
[----:B------:R-:W-:Y:S02]  /*0de0*/  LOP3.LUT R11, R13, 0x3, RZ, 0xc0, !PT ;  /* 0x000000030d0b7812 */ /* 0x000fe400078ec0ff */
[----:B------:R1:W-:Y:S02]  /*0df0*/  STG.E.64 desc[UR4][R6.64+0x10], R2 ;  /* 0x0000100206007986 */ /* 0x0003e4000c101b04 */
[----:B------:R-:W-:Y:S02]  /*0e00*/  ISETP.GE.U32.AND P0, PT, R14, R11, PT ;  /* 0x0000000b0e00720c */ /* 0x000fe40003f06070 */
[----:B------:R1:W-:Y:S11]  /*0e10*/  STG.E desc[UR4][R6.64+0x4], R15 ;  /* 0x0000040f06007986 */ /* 0x0003f6000c101904 */
[----:B------:R-:W-:Y:S05]  /*0e20*/  @!P0 BRA `(.L_x_6) ;  /* 0xfffffff400048947 */ /* 0x000fea000383ffff */
.L_x_3:
[----:B------:R-:W-:Y:S05]  /*0e30*/  BSYNC.RECONVERGENT B1 ;  /* 0x0000000000017941 */ /* 0x000fea0003800200 */
.L_x_2:
[C---:B------:R-:W-:Y:S01]  /*0e40*/  ISETP.GT.U32.AND P0, PT, R13.reuse, 0x3, PT ;  /* 0x000000030d00780c */ /* 0x040fe20003f04070 */
[----:B------:R-:W-:Y:S01]  /*0e50*/  VIADD R12, R12, 0x1 ;  /* 0x000000010c0c7836 */ /* 0x000fe20000000000 */
[--C-:B------:R-:W-:Y:S02]  /*0e60*/  SHF.R.U64 R13, R13, 0x2, R0.reuse ;  /* 0x000000020d0d7819 */ /* 0x100fe40000001200 */
[----:B------:R-:W-:Y:S02]  /*0e70*/  ISETP.GT.U32.AND.EX P0, PT, R0, RZ, PT, P0 ;  /* 0x000000ff0000720c */ /* 0x000fe40003f04100 */
[----:B------:R-:W-:-:S11]  /*0e80*/  SHF.R.U32.HI R0, RZ, 0x2, R0 ;  /* 0x00000002ff007819 */ /* 0x000fd60000011600 */
[----:B------:R-:W-:Y:S05]  /*0e90*/  @P0 BRA `(.L_x_7) ;  /* 0xfffffff000c80947 */ /* 0x000fea000383ffff */
.L_x_1:
[----:B------:R-:W-:Y:S05]  /*0ea0*/  BSYNC.RECONVERGENT B0 ;  /* 0x0000000000007941 */ /* 0x000fea0003800200 */
.L_x_0:
[----:B------:R-:W-:Y:S04]  /*0eb0*/  STG.E.64 desc[UR4][R6.64+0x18], RZ ;  /* 0x000018ff06007986 */ /* 0x000fe8000c101b04 */
[----:B------:R-:W-:Y:S04]  /*0ec0*/  STG.E desc[UR4][R6.64+0x20], RZ ;  /* 0x000020ff06007986 */ /* 0x000fe8000c101904 */
[----:B------:R-:W-:Y:S01]  /*0ed0*/  STG.E.64 desc[UR4][R6.64+0x28], RZ ;  /* 0x000028ff06007986 */ /* 0x000fe2000c101b04 */
[----:B------:R-:W-:Y:S05]  /*0ee0*/  EXIT ;  /* 0x000000000000794d */ /* 0x000fea0003800000 */
.L_x_8:
[----:B------:R-:W-:-:S00]  /*0ef0*/  BRA `(.L_x_8) ;  /* 0xfffffffc00fc7947 */ /* 0x000fc0000383ffff */
[----:B------:R-:W-:-:S00]  /*0f00*/  NOP ;  /* 0x0000000000007918 */ /* 0x000fc00000000000 */
[----:B------:R-:W-:-:S00]  /*0f10*/  NOP ;  /* 0x0000000000007918 */ /* 0x000fc00000000000 */
[----:B------:R-:W-:-:S00]  /*0f20*/  NOP ;  /* 0x0000000000007918 */ /* 0x000fc00000000000 */
[----:B------:R-:W-:-:S00]  /*0f30*/  NOP ;  /* 0x0000000000007918 */ /* 0x000fc00000000000 */
[----:B------:R-:W-:-:S00]  /*0f40*/  NOP ;  /* 0x0000000000007918 */ /* 0x000fc00000000000 */
[----:B------:R-:W-:-:S00]  /*0f50*/  NOP ;  /* 0x0000000000007918 */ /* 0x000fc00000000000 */
[----:B------:R-:W-:-:S00]  /*0f60*/  NOP ;  /* 0x0000000000007918 */ /* 0x000fc00000000000 */
[----:B------:R-:W-:-:S00]  /*0f70*/  NOP ;  /* 0x0000000000007918 */ /* 0x000fc00000000000 */
.L_x_70:


//--------------------- .text._Z3gamPdddddS_dS_iP17curandStateXORWOW --------------------------
	.section	.text._Z3gamPdddddS_dS_iP17curandStateXORWOW,"ax",@progbits
	.align	128
        .global         _Z3gamPdddddS_dS_iP17curandStateXORWOW
        .type           _Z3gamPdddddS_dS_iP17curandStateXORWOW,@function
        .size           _Z3gamPdddddS_dS_iP17curandStateXORWOW,(.L_x_67 - _Z3gamPdddddS_dS_iP17curandStateXORWOW)
        .other          _Z3gamPdddddS_dS_iP17curandStateXORWOW,@"STO_CUDA_ENTRY STV_DEFAULT"
_Z3gamPdddddS_dS_iP17curandStateXORWOW:
.text._Z3gamPdddddS_dS_iP17curandStateXORWOW:
[----:B------:R-:W-:Y:S01]  /*0000*/  LDC R1, c[0x0][0x37c] ;  /* 0x0000df00ff017b82 */ /* 0x000fe20000000800 */
[----:B------:R-:W0:Y:S07]  /*0010*/  S2R R3, SR_TID.X ;  /* 0x0000000000037919 */ /* 0x000e2e0000002100 */
[----:B------:R-:W1:Y:S01]  /*0020*/  LDC.64 R20, c[0x0][0x3a8] ;  /* 0x0000ea00ff147b82 */ /* 0x000e620000000a00 */
[----:B------:R-:W0:Y:S01]  /*0030*/  LDCU UR6, c[0x0][0x360] ;  /* 0x00006c00ff0677ac */ /* 0x000e220008000800 */
[----:B------:R-:W0:Y:S01]  /*0040*/  S2R R0, SR_CTAID.X ;  /* 0x0000000000007919 */ /* 0x000e220000002500 */
[----:B------:R-:W2:Y:S01]  /*0050*/  LDCU.64 UR4, c[0x0][0x358] ;  /* 0x00006b00ff0477ac */ /* 0x000ea20008000a00 */
[----:B------:R-:W-:-:S04]  /*0060*/  IMAD.MOV.U32 R8, RZ, RZ, 0x1 ;  /* 0x00000001ff087424 */ /* 0x000fc800078e00ff */
[----:B------:R-:W3:Y:S08]  /*0070*/  LDC.64 R14, c[0x0][0x3a0] ;  /* 0x0000e800ff0e7b82 */ /* 0x000ef00000000a00 */
[----:B------:R-:W4:Y:S08]  /*0080*/  LDC.64 R4, c[0x0][0x3c8] ;  /* 0x0000f200ff047b82 */ /* 0x000f300000000a00 */
[----:B------:R-:W3:Y:S08]  /*0090*/  LDC R26, c[0x0][0x3a4] ;  /* 0x0000e900ff1a7b82 */ /* 0x000ef00000000800 */
[----:B------:R-:W3:Y:S01]  /*00a0*/  LDC.64 R22, c[0x0][0x390] ;  /* 0x0000e400ff167b82 */ /* 0x000ee20000000a00 */
[----:B0-----:R-:W-:Y:S01]  /*00b0*/  IMAD R3, R0, UR6, R3 ;  /* 0x0000000600037c24 */ /* 0x001fe2000f8e0203 */
[----:B------:R-:W0:Y:S03]  /*00c0*/  LDCU.64 UR6, c[0x0][0x388] ;  /* 0x00007100ff0677ac */ /* 0x000e260008000a00 */
[----:B-1----:R-:W-:-:S03]  /*00d0*/  IMAD.WIDE R20, R3, 0x8, R20 ;  /* 0x0000000803147825 */ /* 0x002fc600078e0214 */
[----:B------:R-:W0:Y:S02]  /*00e0*/  LDC.64 R24, c[0x0][0x398] ;  /* 0x0000e600ff187b82 */ /* 0x000e240000000a00 */
[----:B--2---:R-:W2:Y:S01]  /*00f0*/  LDG.E.64 R6, desc[UR4][R20.64] ;  /* 0x0000000414067981 */ /* 0x004ea2000c1e1b00 */
[----:B----4-:R-:W-:-:S05]  /*0100*/  IMAD.WIDE R4, R3, 0x30, R4 ;  /* 0x0000003003047825 */ /* 0x010fca00078e0204 */
[----:B------:R-:W5:Y:S04]  /*0110*/  LDG.E R0, desc[UR4][R4.64+0x18] ;  /* 0x0000180404007981 */ /* 0x000f68000c1e1900 */
[----:B------:R-:W5:Y:S04]  /*0120*/  LDG.E R2, desc[UR4][R4.64+0x20] ;  /* 0x0000200404027981 */ /* 0x000f68000c1e1900 */
[----:B------:R-:W5:Y:S04]  /*0130*/  LDG.E.64 R18, desc[UR4][R4.64] ;  /* 0x0000000404127981 */ /* 0x000f68000c1e1b00 */
[----:B------:R-:W5:Y:S04]  /*0140*/  LDG.E.64 R16, desc[UR4][R4.64+0x8] ;  /* 0x0000080404107981 */ /* 0x000f68000c1e1b00 */
[----:B------:R1:W5:Y:S01]  /*0150*/  LDG.E.64 R10, desc[UR4][R4.64+0x10] ;  /* 0x00001004040a7981 */ /* 0x000362000c1e1b00 */
[----:B---3--:R-:W-:Y:S01]  /*0160*/  FSETP.GEU.AND P1, PT, |R26|, 6.5827683646048100446e-37, PT ;  /* 0x036000001a00780b */ /* 0x008fe20003f2e200 */
[----:B------:R-:W-:Y:S01]  /*0170*/  BSSY.RECONVERGENT B0, `(.L_x_9) ;  /* 0x0000017000007945 */ /* 0x000fe20003800200 */
[----:B--2---:R-:W2:Y:S02]  /*0180*/  MUFU.RCP64H R9, R7 ;  /* 0x0000000700097308 */ /* 0x004ea40000001800 */
[----:B--2---:R-:W-:-:S08]  /*0190*/  DFMA R12, -R6, R8, 1 ;  /* 0x3ff00000060c742b */ /* 0x004fd00000000108 */
[----:B------:R-:W-:-:S08]  /*01a0*/  DFMA R12, R12, R12, R12 ;  /* 0x0000000c0c0c722b */ /* 0x000fd0000000000c */
[----:B------:R-:W-:-:S08]  /*01b0*/  DFMA R12, R8, R12, R8 ;  /* 0x0000000c080c722b */ /* 0x000fd00000000008 */
[----:B------:R-:W-:-:S08]  /*01c0*/  DFMA R8, -R6, R12, 1 ;  /* 0x3ff000000608742b */ /* 0x000fd0000000010c */
[----:B------:R-:W-:-:S08]  /*01d0*/  DFMA R8, R12, R8, R12 ;  /* 0x000000080c08722b */ /* 0x000fd0000000000c */
[----:B------:R-:W-:-:S08]  /*01e0*/  DMUL R12, R8, R14 ;  /* 0x0000000e080c7228 */ /* 0x000fd00000000000 */
[----:B------:R-:W-:-:S08]  /*01f0*/  DFMA R14, -R6, R12, R14 ;  /* 0x0000000c060e722b */ /* 0x000fd0000000010e */
[----:B-1----:R-:W-:-:S10]  /*0200*/  DFMA R4, R8, R14, R12 ;  /* 0x0000000e0804722b */ /* 0x002fd4000000000c */
[----:B------:R-:W-:-:S05]  /*0210*/  FFMA R8, RZ, R7, R5 ;  /* 0x00000007ff087223 */ /* 0x000fca0000000005 */
[----:B------:R-:W-:Y:S01]  /*0220*/  FSETP.GT.AND P0, PT, |R8|, 1.469367938527859385e-39, PT ;  /* 0x001000000800780b */ /* 0x000fe20003f04200 */
[----:B0-----:R-:W-:-:S12]  /*0230*/  DFMA R8, R22, R24, UR6 ;  /* 0x0000000616087e2b */ /* 0x001fd80008000018 */
[----:B------:R-:W-:Y:S05]  /*0240*/  @P0 BRA P1, `(.L_x_10) ;  /* 0x0000000000240947 */ /* 0x000fea0000800000 */
[----:B------:R-:W0:Y:S01]  /*0250*/  LDCU.64 UR6, c[0x0][0x3a0] ;  /* 0x00007400ff0677ac */ /* 0x000e220008000a00 */
[----:B------:R-:W-:Y:S01]  /*0260*/  IMAD.MOV.U32 R22, RZ, RZ, R6 ;  /* 0x000000ffff167224 */ /* 0x000fe200078e0006 */
[----:B------:R-:W-:Y:S01]  /*0270*/  MOV R36, 0x2c0 ;  /* 0x000002c000247802 */ /* 0x000fe20000000f00 */
[----:B------:R-:W-:Y:S02]  /*0280*/  IMAD.MOV.U32 R23, RZ, RZ, R7 ;  /* 0x000000ffff177224 */ /* 0x000fe400078e0007 */
[----:B0-----:R-:W-:Y:S01]  /*0290*/  IMAD.U32 R24, RZ, RZ, UR6 ;  /* 0x00000006ff187e24 */ /* 0x001fe2000f8e00ff */
[----:B------:R-:W-:-:S07]  /*02a0*/  MOV R25, UR7 ;  /* 0x0000000700197c02 */ /* 0x000fce0008000f00 */
[----:B-----5:R-:W-:Y:S05]  /*02b0*/  CALL.REL.NOINC `($__internal_1_$__cuda_sm20_div_rn_f64_full) ;  /* 0x0000001c00107944 */ /* 0x020fea0003c00000 */
[----:B------:R-:W-:Y:S02]  /*02c0*/  IMAD.MOV.U32 R4, RZ, RZ, R6 ;  /* 0x000000ffff047224 */ /* 0x000fe400078e0006 */
[----:B------:R-:W-:-:S07]  /*02d0*/  IMAD.MOV.U32 R5, RZ, RZ, R7 ;  /* 0x000000ffff057224 */ /* 0x000fce00078e0007 */
.L_x_10:
[----:B------:R-:W-:Y:S05]  /*02e0*/  BSYNC.RECONVERGENT B0 ;  /* 0x0000000000007941 */ /* 0x000fea0003800200 */
.L_x_9:
[----:B------:R-:W0:Y:S01]  /*02f0*/  LDCU.64 UR6, c[0x0][0x3a0] ;  /* 0x00007400ff0677ac */ /* 0x000e220008000a00 */
[----:B------:R-:W-:Y:S01]  /*0300*/  IMAD.MOV.U32 R14, RZ, RZ, 0x55555555 ;  /* 0x55555555ff0e7424 */ /* 0x000fe200078e00ff */
[----:B------:R-:W1:Y:S01]  /*0310*/  LDC.64 R26, c[0x0][0x380] ;  /* 0x0000e000ff1a7b82 */ /* 0x000e620000000a00 */
[----:B------:R-:W-:Y:S01]  /*0320*/  IMAD.MOV.U32 R15, RZ, RZ, 0x3fd55555 ;  /* 0x3fd55555ff0f7424 */ /* 0x000fe200078e00ff */
[----:B------:R-:W-:Y:S01]  /*0330*/  DMUL R8, R8, R4 ;  /* 0x0000000408087228 */ /* 0x000fe20000000000 */
[----:B------:R-:W-:Y:S02]  /*0340*/  IMAD.MOV.U32 R24, RZ, RZ, 0x0 ;  /* 0x00000000ff187424 */ /* 0x000fe400078e00ff */
[----:B------:R-:W-:Y:S02]  /*0350*/  IMAD.MOV.U32 R25, RZ, RZ, 0x3fd80000 ;  /* 0x3fd80000ff197424 */ /* 0x000fe400078e00ff */
[----:B0-----:R-:W-:-:S08]  /*0360*/  DADD R14, -R14, UR6 ;  /* 0x000000060e0e7e29 */ /* 0x001fd00008000100 */
[----:B------:R-:W-:Y:S01]  /*0370*/  DMUL R12, R14, 9 ;  /* 0x402200000e0c7828 */ /* 0x000fe20000000000 */
[----:B-1----:R-:W-:-:S05]  /*0380*/  IMAD.WIDE R4, R3, 0x8, R26 ;  /* 0x0000000803047825 */ /* 0x002fca00078e021a */
[----:B------:R-:W0:Y:S01]  /*0390*/  MUFU.RSQ64H R7, R13 ;  /* 0x0000000d00077308 */ /* 0x000e220000001c00 */
[----:B------:R1:W-:Y:S03]  /*03a0*/  STG.E.64 desc[UR4][R4.64], R8 ;  /* 0x0000000804007986 */ /* 0x0003e6000c101b04 */
[----:B------:R-:W-:-:S04]  /*03b0*/  IADD3 R6, PT, PT, R13, -0x3500000, RZ ;  /* 0xfcb000000d067810 */ /* 0x000fc80007ffe0ff */
[----:B------:R-:W-:Y:S02]  /*03c0*/  ISETP.GE.U32.AND P0, PT, R6, 0x7ca00000, PT ;  /* 0x7ca000000600780c */ /* 0x000fe40003f06070 */
[----:B0-----:R-:W-:-:S08]  /*03d0*/  DMUL R22, R6, R6 ;  /* 0x0000000606167228 */ /* 0x001fd00000000000 */
[----:B------:R-:W-:-:S08]  /*03e0*/  DFMA R22, R12, -R22, 1 ;  /* 0x3ff000000c16742b */ /* 0x000fd00000000816 */
[----:B------:R-:W-:Y:S02]  /*03f0*/  DFMA R24, R22, R24, 0.5 ;  /* 0x3fe000001618742b */ /* 0x000fe40000000018 */
[----:B------:R-:W-:-:S08]  /*0400*/  DMUL R22, R6, R22 ;  /* 0x0000001606167228 */ /* 0x000fd00000000000 */
[----:B------:R-:W-:-:S08]  /*0410*/  DFMA R22, R24, R22, R6 ;  /* 0x000000161816722b */ /* 0x000fd00000000006 */
[----:B------:R-:W-:Y:S02]  /*0420*/  DMUL R24, R12, R22 ;  /* 0x000000160c187228 */ /* 0x000fe40000000000 */
[----:B------:R-:W-:Y:S02]  /*0430*/  VIADD R31, R23, 0xfff00000 ;  /* 0xfff00000171f7836 */ /* 0x000fe40000000000 */
[----:B------:R-:W-:-:S04]  /*0440*/  IMAD.MOV.U32 R30, RZ, RZ, R22 ;  /* 0x000000ffff1e7224 */ /* 0x000fc800078e0016 */
[----:B------:R-:W-:-:S08]  /*0450*/  DFMA R26, R24, -R24, R12 ;  /* 0x80000018181a722b */ /* 0x000fd0000000000c */
[----:B------:R-:W-:Y:S01]  /*0460*/  DFMA R28, R26, R30, R24 ;  /* 0x0000001e1a1c722b */ /* 0x000fe20000000018 */
[----:B-1----:R-:W-:Y:S10]  /*0470*/  @!P0 BRA `(.L_x_11) ;  /* 0x0000000000088947 */ /* 0x002ff40003800000 */
[----:B------:R-:W-:-:S07]  /*0480*/  MOV R4, 0x4a0 ;  /* 0x000004a000047802 */ /* 0x000fce0000000f00 */
[----:B-----5:R-:W-:Y:S05]  /*0490*/  CALL.REL.NOINC `($__internal_2_$__cuda_sm20_dsqrt_rn_f64_mediumpath_v1) ;  /* 0x0000002000087944 */ /* 0x020fea0003c00000 */
.L_x_11:
[----:B------:R-:W0:Y:S01]  /*04a0*/  MUFU.RCP64H R5, R29 ;  /* 0x0000001d00057308 */ /* 0x000e220000001800 */
[----:B------:R-:W-:-:S04]  /*04b0*/  IADD3 R4, PT, PT, R29, 0x300402, RZ ;  /* 0x003004021d047810 */ /* 0x000fc80007ffe0ff */
[----:B------:R-:W-:Y:S02]  /*04c0*/  FSETP.GEU.AND P0, PT, |R4|, 5.8789094863358348022e-39, PT ;  /* 0x004004020400780b */ /* 0x000fe40003f0e200 */
[----:B0-----:R-:W-:-:S08]  /*04d0*/  DFMA R6, R4, -R28, 1 ;  /* 0x3ff000000406742b */ /* 0x001fd0000000081c */
[----:B------:R-:W-:-:S08]  /*04e0*/  DFMA R6, R6, R6, R6 ;  /* 0x000000060606722b */ /* 0x000fd00000000006 */
[----:B------:R-:W-:-:S08]  /*04f0*/  DFMA R6, R4, R6, R4 ;  /* 0x000000060406722b */ /* 0x000fd00000000004 */
[----:B------:R-:W-:-:S08]  /*0500*/  DFMA R12, R6, -R28, 1 ;  /* 0x3ff00000060c742b */ /* 0x000fd0000000081c */
[----:B------:R-:W-:Y:S01]  /*0510*/  DFMA R12, R6, R12, R6 ;  /* 0x0000000c060c722b */ /* 0x000fe20000000006 */
[----:B------:R-:W-:Y:S10]  /*0520*/  @P0 BRA `(.L_x_12) ;  /* 0x0000000000180947 */ /* 0x000ff40003800000 */
[----:B------:R-:W-:Y:S01]  /*0530*/  LOP3.LUT R3, R29, 0x7fffffff, RZ, 0xc0, !PT ;  /* 0x7fffffff1d037812 */ /* 0x000fe200078ec0ff */
[----:B------:R-:W-:Y:S01]  /*0540*/  IMAD.MOV.U32 R22, RZ, RZ, R28 ;  /* 0x000000ffff167224 */ /* 0x000fe200078e001c */
[----:B------:R-:W-:Y:S01]  /*0550*/  MOV R4, 0x590 ;  /* 0x0000059000047802 */ /* 0x000fe20000000f00 */
[----:B------:R-:W-:Y:S02]  /*0560*/  IMAD.MOV.U32 R23, RZ, RZ, R29 ;  /* 0x000000ffff177224 */ /* 0x000fe400078e001d */
[----:B------:R-:W-:-:S07]  /*0570*/  VIADD R3, R3, 0xfff00000 ;  /* 0xfff0000003037836 */ /* 0x000fce0000000000 */
[----:B-----5:R-:W-:Y:S05]  /*0580*/  CALL.REL.NOINC `($__internal_0_$__cuda_sm20_dblrcp_rn_slowpath_v3) ;  /* 0x0000001400bc7944 */ /* 0x020fea0003c00000 */
.L_x_12:
[----:B-----5:R-:W-:Y:S01]  /*0590*/  SHF.R.U32.HI R4, RZ, 0x2, R19 ;  /* 0x00000002ff047819 */ /* 0x020fe20000011613 */
[----:B0-----:R-:W-:Y:S01]  /*05a0*/  IMAD.SHL.U32 R6, R11, 0x10, RZ ;  /* 0x000000100b067824 */ /* 0x001fe200078e00ff */
[----:B------:R-:W-:Y:S01]  /*05b0*/  ISETP.NE.AND P0, PT, R0, 0x1, PT ;  /* 0x000000010000780c */ /* 0x000fe20003f05270 */
[----:B------:R-:W-:Y:S01]  /*05c0*/  IMAD.MOV.U32 R9, RZ, RZ, 0x2f800000 ;  /* 0x2f800000ff097424 */ /* 0x000fe200078e00ff */
[----:B------:R-:W-:Y:S01]  /*05d0*/  LOP3.LUT R4, R4, R19, RZ, 0x3c, !PT ;  /* 0x0000001304047212 */ /* 0x000fe200078e3cff */
[----:B------:R-:W-:Y:S01]  /*05e0*/  BSSY.RECONVERGENT B0, `(.L_x_13) ;  /* 0x0000053000007945 */ /* 0x000fe20003800200 */
[----:B------:R-:W-:Y:S02]  /*05f0*/  IMAD.MOV.U32 R0, RZ, RZ, RZ ;  /* 0x000000ffff007224 */ /* 0x000fe400078e00ff */
[----:B------:R-:W-:-:S04]  /*0600*/  SHF.L.U32 R3, R4, 0x1, RZ ;  /* 0x0000000104037819 */ /* 0x000fc800000006ff */
[----:B------:R-:W-:Y:S01]  /*0610*/  LOP3.LUT R5, R11, R6, R3, 0x96, !PT ;  /* 0x000000060b057212 */ /* 0x000fe200078e9603 */
[----:B------:R-:W-:Y:S02]  /*0620*/  VIADD R3, R18, 0x587c5 ;  /* 0x000587c512037836 */ /* 0x000fe40000000000 */
[----:B------:R-:W-:Y:S01]  /*0630*/  IMAD.MOV.U32 R6, RZ, RZ, R2 ;  /* 0x000000ffff067224 */ /* 0x000fe200078e0002 */
[----:B------:R-:W-:Y:S01]  /*0640*/  LOP3.LUT R22, R5, R4, RZ, 0x3c, !PT ;  /* 0x0000000405167212 */ /* 0x000fe200078e3cff */
[----:B------:R-:W-:-:S04]  /*0650*/  IMAD.MOV.U32 R5, RZ, RZ, R11 ;  /* 0x000000ffff057224 */ /* 0x000fc800078e000b */
[----:B------:R-:W-:Y:S02]  /*0660*/  IMAD.IADD R4, R22, 0x1, R3 ;  /* 0x0000000116047824 */ /* 0x000fe400078e0203 */
[----:B------:R-:W-:-:S03]  /*0670*/  IMAD.MOV.U32 R8, RZ, RZ, R22 ;  /* 0x000000ffff087224 */ /* 0x000fc600078e0016 */
[----:B------:R-:W-:Y:S02]  /*0680*/  I2FP.F32.U32 R7, R4 ;  /* 0x0000000400077245 */ /* 0x000fe40000201000 */
[----:B------:R-:W-:-:S03]  /*0690*/  MOV R4, R10 ;  /* 0x0000000a00047202 */ /* 0x000fc60000000f00 */
[----:B------:R-:W-:Y:S01]  /*06a0*/  FFMA R7, R7, R9, 1.1641532182693481445e-10 ;  /* 0x2f00000007077423 */ /* 0x000fe20000000009 */
[----:B------:R-:W-:Y:S06]  /*06b0*/  @!P0 BRA `(.L_x_14) ;  /* 0x0000000400148947 */ /* 0x000fec0003800000 */
[----:B------:R-:W-:Y:S01]  /*06c0*/  SHF.R.U32.HI R3, RZ, 0x2, R16 ;  /* 0x00000002ff037819 */ /* 0x000fe20000011610 */
[----:B------:R-:W-:Y:S01]  /*06d0*/  IMAD.SHL.U32 R0, R22, 0x10, RZ ;  /* 0x0000001016007824 */ /* 0x000fe200078e00ff */
[----:B------:R-:W-:Y:S02]  /*06e0*/  BSSY.RECONVERGENT B1, `(.L_x_15) ;  /* 0x0000039000017945 */ /* 0x000fe40003800200 */
[----:B------:R-:W-:-:S04]  /*06f0*/  LOP3.LUT R3, R3, R16, RZ, 0x3c, !PT ;  /* 0x0000001003037212 */ /* 0x000fc800078e3cff */
[----:B------:R-:W-:-:S04]  /*0700*/  SHF.L.U32 R2, R3, 0x1, RZ ;  /* 0x0000000103027819 */ /* 0x000fc800000006ff */
[----:B------:R-:W-:-:S04]  /*0710*/  LOP3.LUT R3, R3, R2, R0, 0x96, !PT ;  /* 0x0000000203037212 */ /* 0x000fc800078e9600 */
[----:B------:R-:W-:-:S04]  /*0720*/  LOP3.LUT R5, R3, R22, RZ, 0x3c, !PT ;  /* 0x0000001603057212 */ /* 0x000fc800078e3cff */
[----:B------:R-:W-:-:S04]  /*0730*/  IADD3 R0, PT, PT, R18, 0xb0f8a, R5 ;  /* 0x000b0f8a12007810 */ /* 0x000fc80007ffe005 */
[----:B------:R-:W-:-:S05]  /*0740*/  I2FP.F32.U32 R0, R0 ;  /* 0x0000000000007245 */ /* 0x000fca0000201000 */
[----:B------:R-:W-:Y:S01]  /*0750*/  FFMA R4, R0, R9, 1.1641532182693481445e-10 ;  /* 0x2f00000000047423 */ /* 0x000fe20000000009 */
[----:B------:R-:W-:-:S04]  /*0760*/  IMAD.MOV.U32 R9, RZ, RZ, 0x3e055027 ;  /* 0x3e055027ff097424 */ /* 0x000fc800078e00ff */
[----:B------:R-:W-:-:S13]  /*0770*/  FSETP.GEU.AND P0, PT, R4, 1.175494350822287508e-38, PT ;  /* 0x008000000400780b */ /* 0x000fda0003f0e000 */
[----:B------:R-:W-:-:S04]  /*0780*/  @!P0 FMUL R4, R4, 8388608 ;  /* 0x4b00000004048820 */ /* 0x000fc80000400000 */
[----:B------:R-:W-:-:S05]  /*0790*/  VIADD R0, R4, 0xc0d55555 ;  /* 0xc0d5555504007836 */ /* 0x000fca0000000000 */
[----:B------:R-:W-:-:S05]  /*07a0*/  LOP3.LUT R3, R0, 0xff800000, RZ, 0xc0, !PT ;  /* 0xff80000000037812 */ /* 0x000fca00078ec0ff */
[----:B------:R-:W-:Y:S01]  /*07b0*/  IMAD.IADD R0, R4, 0x1, -R3 ;  /* 0x0000000104007824 */ /* 0x000fe200078e0a03 */
[----:B------:R-:W-:-:S03]  /*07c0*/  I2FP.F32.S32 R3, R3 ;  /* 0x0000000300037245 */ /* 0x000fc60000201400 */
[----:B------:R-:W-:Y:S01]  /*07d0*/  FADD R2, R0, -1 ;  /* 0xbf80000000027421 */ /* 0x000fe20000000000 */
[----:B------:R-:W-:Y:S02]  /*07e0*/  FSEL R0, RZ, -23, P0 ;  /* 0xc1b80000ff007808 */ /* 0x000fe40000000000 */
[----:B------:R-:W-:Y:S01]  /*07f0*/  ISETP.GT.U32.AND P0, PT, R4, 0x7f7fffff, PT ;  /* 0x7f7fffff0400780c */ /* 0x000fe20003f04070 */
[C---:B------:R-:W-:Y:S02]  /*0800*/  FFMA R9, R2.reuse, -R9, 0.14084610342979431152 ;  /* 0x3e1039f602097423 */ /* 0x040fe40000000809 */
[----:B------:R-:W-:Y:S01]  /*0810*/  FFMA R3, R3, 1.1920928955078125e-07, R0 ;  /* 0x3400000003037823 */ /* 0x000fe20000000000 */
[----:B------:R-:W-:Y:S01]  /*0820*/  SHF.R.U32.HI R0, RZ, 0x2, R17 ;  /* 0x00000002ff007819 */ /* 0x000fe20000011611 */
[----:B------:R-:W-:-:S03]  /*0830*/  FFMA R9, R2, R9, -0.12148627638816833496 ;  /* 0xbdf8cdcc02097423 */ /* 0x000fc60000000009 */
[----:B------:R-:W-:Y:S01]  /*0840*/  LOP3.LUT R0, R0, R17, RZ, 0x3c, !PT ;  /* 0x0000001100007212 */ /* 0x000fe200078e3cff */
[----:B------:R-:W-:-:S04]  /*0850*/  FFMA R9, R2, R9, 0.13980610668659210205 ;  /* 0x3e0f295502097423 */ /* 0x000fc80000000009 */
[----:B------:R-:W-:-:S04]  /*0860*/  FFMA R9, R2, R9, -0.16684235632419586182 ;  /* 0xbe2ad8b902097423 */ /* 0x000fc80000000009 */
[----:B------:R-:W-:-:S04]  /*0870*/  FFMA R9, R2, R9, 0.20012299716472625732 ;  /* 0x3e4ced0b02097423 */ /* 0x000fc80000000009 */
[----:B------:R-:W-:-:S04]  /*0880*/  FFMA R9, R2, R9, -0.24999669194221496582 ;  /* 0xbe7fff2202097423 */ /* 0x000fc80000000009 */
[----:B------:R-:W-:-:S04]  /*0890*/  FFMA R9, R2, R9, 0.33333182334899902344 ;  /* 0x3eaaaa7802097423 */ /* 0x000fc80000000009 */
[----:B------:R-:W-:-:S04]  /*08a0*/  FFMA R9, R2, R9, -0.5 ;  /* 0xbf00000002097423 */ /* 0x000fc80000000009 */
[----:B------:R-:W-:-:S04]  /*08b0*/  FMUL R9, R2, R9 ;  /* 0x0000000902097220 */ /* 0x000fc80000400000 */
[----:B------:R-:W-:Y:S01]  /*08c0*/  FFMA R2, R2, R9, R2 ;  /* 0x0000000902027223 */ /* 0x000fe20000000002 */
[----:B------:R-:W-:-:S03]  /*08d0*/  IMAD.MOV.U32 R9, RZ, RZ, 0x7f800000 ;  /* 0x7f800000ff097424 */ /* 0x000fc600078e00ff */
[----:B------:R-:W-:Y:S01]  /*08e0*/  FFMA R6, R3, 0.69314718246459960938, R2 ;  /* 0x3f31721803067823 */ /* 0x000fe20000000002 */
[----:B------:R-:W-:Y:S01]  /*08f0*/  @P0 FFMA R6, R4, R9, +INF ;  /* 0x7f80000004060423 */ /* 0x000fe20000000009 */
[----:B------:R-:W-:Y:S01]  /*0900*/  IMAD.SHL.U32 R3, R5, 0x10, RZ ;  /* 0x0000001005037824 */ /* 0x000fe200078e00ff */
[----:B------:R-:W-:Y:S02]  /*0910*/  SHF.L.U32 R2, R0, 0x1, RZ ;  /* 0x0000000100027819 */ /* 0x000fe400000006ff */
[----:B------:R-:W-:Y:S01]  /*0920*/  FMUL R6, R6, -2 ;  /* 0xc000000006067820 */ /* 0x000fe20000400000 */
[----:B------:R-:W-:Y:S02]  /*0930*/  FSETP.NEU.AND P0, PT, R4, RZ, PT ;  /* 0x000000ff0400720b */ /* 0x000fe40003f0d000 */
[----:B------:R-:W-:Y:S01]  /*0940*/  LOP3.LUT R2, R0, R2, R3, 0x96, !PT ;  /* 0x0000000200027212 */ /* 0x000fe200078e9603 */
[----:B------:R-:W-:Y:S01]  /*0950*/  VIADD R3, R18, 0x10974f ;  /* 0x0010974f12037836 */ /* 0x000fe20000000000 */
[----:B------:R-:W-:-:S02]  /*0960*/  FSEL R17, R6, +INF , P0 ;  /* 0x7f80000006117808 */ /* 0x000fc40000000000 */
[----:B------:R-:W-:Y:S02]  /*0970*/  LOP3.LUT R8, R2, R5, RZ, 0x3c, !PT ;  /* 0x0000000502087212 */ /* 0x000fe400078e3cff */
[----:B------:R0:W1:Y:S01]  /*0980*/  MUFU.RSQ R4, R17 ;  /* 0x0000001100047308 */ /* 0x0000620000001400 */
[----:B------:R-:W-:Y:S01]  /*0990*/  VIADD R2, R17, 0xf3000000 ;  /* 0xf300000011027836 */ /* 0x000fe20000000000 */
[----:B------:R-:W-:Y:S01]  /*09a0*/  MOV R9, 0x30c90fdb ;  /* 0x30c90fdb00097802 */ /* 0x000fe20000000f00 */
[----:B------:R-:W-:-:S03]  /*09b0*/  IMAD.IADD R0, R8, 0x1, R3 ;  /* 0x0000000108007824 */ /* 0x000fc600078e0203 */
[----:B------:R-:W-:Y:S02]  /*09c0*/  ISETP.GT.U32.AND P0, PT, R2, 0x727fffff, PT ;  /* 0x727fffff0200780c */ /* 0x000fe40003f04070 */
[----:B------:R-:W-:-:S05]  /*09d0*/  I2FP.F32.U32 R0, R0 ;  /* 0x0000000000007245 */ /* 0x000fca0000201000 */
[----:B------:R-:W-:-:S06]  /*09e0*/  FFMA R18, R0, R9, 7.314590599882819788e-10 ;  /* 0x30490fdb00127423 */ /* 0x000fcc0000000009 */
[----:B01----:R-:W-:Y:S05]  /*09f0*/  @!P0 BRA `(.L_x_16) ;  /* 0x00000000000c8947 */ /* 0x003fea0003800000 */
[----:B------:R-:W-:-:S07]  /*0a00*/  MOV R16, 0xa20 ;  /* 0x00000a2000107802 */ /* 0x000fce0000000f00 */
[----:B------:R-:W-:Y:S05]  /*0a10*/  CALL.REL.NOINC `($__internal_3_$__cuda_sm20_sqrt_rn_f32_slowpath) ;  /* 0x0000001c00487944 */ /* 0x000fea0003c00000 */
[----:B------:R-:W-:Y:S05]  /*0a20*/  BRA `(.L_x_17) ;  /* 0x0000000000107947 */ /* 0x000fea0003800000 */
.L_x_16:
[----:B------:R-:W-:Y:S01]  /*0a30*/  FMUL.FTZ R2, R17, R4 ;  /* 0x0000000411027220 */ /* 0x000fe20000410000 */
[----:B------:R-:W-:-:S03]  /*0a40*/  FMUL.FTZ R0, R4, 0.5 ;  /* 0x3f00000004007820 */ /* 0x000fc60000410000 */
[----:B------:R-:W-:-:S04]  /*0a50*/  FFMA R9, -R2, R2, R17 ;  /* 0x0000000202097223 */ /* 0x000fc80000000111 */
[----:B------:R-:W-:-:S07]  /*0a60*/  FFMA R2, R9, R0, R2 ;  /* 0x0000000009027223 */ /* 0x000fce0000000002 */
.L_x_17:
[----:B------:R-:W-:Y:S05]  /*0a70*/  BSYNC.RECONVERGENT B1 ;  /* 0x0000000000017941 */ /* 0x000fea0003800200 */
.L_x_15:
[----:B------:R-:W-:Y:S01]  /*0a80*/  FMUL.RZ R18, R18, 0.15915493667125701904 ;  /* 0x3e22f98312127820 */ /* 0x000fe2000040c000 */
[----:B------:R-:W-:Y:S02]  /*0a90*/  IMAD.MOV.U32 R4, RZ, RZ, R22 ;  /* 0x000000ffff047224 */ /* 0x000fe400078e0016 */
[----:B------:R-:W-:Y:S01]  /*0aa0*/  IMAD.MOV.U32 R16, RZ, RZ, R10 ;  /* 0x000000ffff107224 */ /* 0x000fe200078e000a */
[----:B------:R-:W0:Y:S01]  /*0ab0*/  MUFU.SIN R9, R18 ;  /* 0x0000001200097308 */ /* 0x000e220000000400 */
[----:B------:R-:W-:-:S07]  /*0ac0*/  IMAD.MOV.U32 R0, RZ, RZ, 0x1 ;  /* 0x00000001ff007424 */ /* 0x000fce00078e00ff */
[----:B------:R-:W1:Y:S01]  /*0ad0*/  MUFU.COS R17, R18 ;  /* 0x0000001200117308 */ /* 0x000e620000000000 */
[-C--:B0-----:R-:W-:Y:S01]  /*0ae0*/  FMUL R6, R9, R2.reuse ;  /* 0x0000000209067220 */ /* 0x081fe20000400000 */
[----:B-1----:R-:W-:Y:S01]  /*0af0*/  FMUL R2, R17, R2 ;  /* 0x0000000211027220 */ /* 0x002fe20000400000 */
[----:B------:R-:W-:-:S07]  /*0b00*/  IMAD.MOV.U32 R17, RZ, RZ, R11 ;  /* 0x000000ffff117224 */ /* 0x000fce00078e000b */
.L_x_14:
[----:B------:R-:W-:Y:S05]  /*0b10*/  BSYNC.RECONVERGENT B0 ;  /* 0x0000000000007941 */ /* 0x000fea0003800200 */
.L_x_13:
[----:B------:R-:W0:Y:S01]  /*0b20*/  F2F.F64.F32 R10, R6 ;  /* 0x00000006000a7310 */ /* 0x000e220000201800 */
[----:B------:R-:W-:Y:S01]  /*0b30*/  BSSY.RECONVERGENT B0, `(.L_x_18) ;  /* 0x000000a000007945 */ /* 0x000fe20003800200 */
[----:B------:R-:W-:Y:S01]  /*0b40*/  IMAD.MOV.U32 R19, RZ, RZ, R16 ;  /* 0x000000ffff137224 */ /* 0x000fe200078e0010 */
[----:B------:R-:W-:Y:S01]  /*0b50*/  MOV R18, RZ ;  /* 0x000000ff00127202 */ /* 0x000fe20000000f00 */
[----:B------:R-:W-:Y:S02]  /*0b60*/  IMAD.MOV.U32 R9, RZ, RZ, 0x40080000 ;  /* 0x40080000ff097424 */ /* 0x000fe400078e00ff */
[----:B------:R-:W-:Y:S01]  /*0b70*/  IMAD.MOV.U32 R16, RZ, RZ, R17 ;  /* 0x000000ffff107224 */ /* 0x000fe200078e0011 */
[----:B0-----:R-:W-:-:S08]  /*0b80*/  DFMA R38, R12, R10, 1 ;  /* 0x3ff000000c26742b */ /* 0x001fd0000000000a */
[----:B------:R-:W-:-:S10]  /*0b90*/  DADD R40, -RZ, |R38| ;  /* 0x00000000ff287229 */ /* 0x000fd40000000526 */
[----:B------:R-:W-:Y:S01]  /*0ba0*/  IMAD.MOV.U32 R26, RZ, RZ, R40 ;  /* 0x000000ffff1a7224 */ /* 0x000fe200078e0028 */
[----:B------:R-:W-:-:S07]  /*0bb0*/  MOV R40, 0xbd0 ;  /* 0x00000bd000287802 */ /* 0x000fce0000000f00 */
[----:B------:R-:W-:Y:S05]  /*0bc0*/  CALL.REL.NOINC `($_Z3gamPdddddS_dS_iP17curandStateXORWOW$__internal_accurate_pow) ;  /* 0x0000001c00347944 */ /* 0x000fea0003c00000 */
[----:B------:R-:W-:Y:S05]  /*0bd0*/  BSYNC.RECONVERGENT B0 ;  /* 0x0000000000007941 */ /* 0x000fea0003800200 */
.L_x_18:
[C---:B------:R-:W-:Y:S01]  /*0be0*/  DADD R22, R38.reuse, 3 ;  /* 0x4008000026167429 */ /* 0x040fe20000000000 */
[----:B------:R-:W-:Y:S01]  /*0bf0*/  ISETP.GE.AND P1, PT, R39, RZ, PT ;  /* 0x000000ff2700720c */ /* 0x000fe20003f26270 */
[----:B------:R-:W-:Y:S01]  /*0c00*/  DADD R26, -RZ, -R24 ;  /* 0x00000000ff1a7229 */ /* 0x000fe20000000918 */
[----:B------:R-:W-:Y:S01]  /*0c10*/  BSSY.RECONVERGENT B0, `(.L_x_19) ;  /* 0x0000011000007945 */ /* 0x000fe20003800200 */
[C---:B------:R-:W-:Y:S02]  /*0c20*/  DSETP.NEU.AND P2, PT, R38.reuse, RZ, PT ;  /* 0x000000ff2600722a */ /* 0x040fe40003f4d000 */
[----:B------:R-:W-:-:S04]  /*0c30*/  DSETP.NEU.AND P0, PT, R38, 1, PT ;  /* 0x3ff000002600742a */ /* 0x000fc80003f0d000 */
[----:B------:R-:W-:Y:S02]  /*0c40*/  LOP3.LUT R22, R23, 0x7ff00000, RZ, 0xc0, !PT ;  /* 0x7ff0000017167812 */ /* 0x000fe400078ec0ff */
[----:B------:R-:W-:Y:S02]  /*0c50*/  FSEL R23, R26, R24, !P1 ;  /* 0x000000181a177208 */ /* 0x000fe40004800000 */
[----:B------:R-:W-:Y:S02]  /*0c60*/  ISETP.NE.AND P3, PT, R22, 0x7ff00000, PT ;  /* 0x7ff000001600780c */ /* 0x000fe40003f65270 */
[----:B------:R-:W-:Y:S02]  /*0c70*/  FSEL R25, R27, R25, !P1 ;  /* 0x000000191b197208 */ /* 0x000fe40004800000 */
[----:B------:R-:W-:Y:S02]  /*0c80*/  FSEL R22, R23, RZ, P2 ;  /* 0x000000ff17167208 */ /* 0x000fe40001000000 */
[----:B------:R-:W-:-:S07]  /*0c90*/  FSEL R23, R39, R25, !P2 ;  /* 0x0000001927177208 */ /* 0x000fce0005000000 */
[----:B------:R-:W-:Y:S05]  /*0ca0*/  @P3 BRA `(.L_x_20) ;  /* 0x00000000001c3947 */ /* 0x000fea0003800000 */
[----:B------:R-:W-:-:S14]  /*0cb0*/  DSETP.NAN.AND P2, PT, R38, R38, PT ;  /* 0x000000262600722a */ /* 0x000fdc0003f48000 */
[----:B------:R-:W-:Y:S01]  /*0cc0*/  @P2 DADD R22, R38, 3 ;  /* 0x4008000026162429 */ /* 0x000fe20000000000 */
[----:B------:R-:W-:Y:S10]  /*0cd0*/  @P2 BRA `(.L_x_20) ;  /* 0x0000000000102947 */ /* 0x000ff40003800000 */
[----:B------:R-:W-:-:S14]  /*0ce0*/  DSETP.NEU.AND P2, PT, |R38|, +INF , PT ;  /* 0x7ff000002600742a */ /* 0x000fdc0003f4d200 */
[----:B------:R-:W-:Y:S01]  /*0cf0*/  @!P2 MOV R9, 0xfff00000 ;  /* 0xfff000000009a802 */ /* 0x000fe20000000f00 */
[----:B------:R-:W-:-:S03]  /*0d00*/  @!P2 IMAD.MOV.U32 R22, RZ, RZ, RZ ;  /* 0x000000ffff16a224 */ /* 0x000fc600078e00ff */
[----:B------:R-:W-:-:S07]  /*0d10*/  @!P2 SEL R23, R9, 0x7ff00000, !P1 ;  /* 0x7ff000000917a807 */ /* 0x000fce0004800000 */
.L_x_20:
[----:B------:R-:W-:Y:S05]  /*0d20*/  BSYNC.RECONVERGENT B0 ;  /* 0x0000000000007941 */ /* 0x000fea0003800200 */
.L_x_19:
[----:B------:R-:W-:Y:S01]  /*0d30*/  FSEL R38, R22, RZ, P0 ;  /* 0x000000ff16267208 */ /* 0x000fe20000000000 */
[----:B------:R-:W-:Y:S01]  /*0d40*/  BSSY.RECONVERGENT B0, `(.L_x_21) ;  /* 0x00000ce000007945 */ /* 0x000fe20003800200 */
[----:B------:R-:W-:Y:S02]  /*0d50*/  FSEL R39, R23, 1.875, P0 ;  /* 0x3ff0000017277808 */ /* 0x000fe40000000000 */
[----:B------:R-:W-:-:S04]  /*0d60*/  PLOP3.LUT P0, PT, PT, PT, PT, 0x80, 0x8 ;  /* 0x000000000008781c */ /* 0x000fc80003f0f070 */
[----:B------:R-:W-:-:S14]  /*0d70*/  DSETP.GT.AND P1, PT, R38, RZ, PT ;  /* 0x000000ff2600722a */ /* 0x000fdc0003f24000 */
[----:B------:R-:W-:Y:S05]  /*0d80*/  @!P1 BRA `(.L_x_22) ;  /* 0x0000000c00249947 */ /* 0x000fea0003800000 */
[----:B------:R-:W0:Y:S01]  /*0d90*/  F2F.F64.F32 R24, R7 ;  /* 0x0000000700187310 */ /* 0x000e220000201800 */
[----:B------:R-:W-:Y:S01]  /*0da0*/  BSSY.RECONVERGENT B1, `(.L_x_23) ;  /* 0x0000054000017945 */ /* 0x000fe20003800200 */
[----:B0-----:R-:W-:Y:S01]  /*0db0*/  ISETP.GT.AND P0, PT, R25, 0xfffff, PT ;  /* 0x000fffff1900780c */ /* 0x001fe20003f04270 */
[--C-:B------:R-:W-:Y:S02]  /*0dc0*/  IMAD.MOV.U32 R22, RZ, RZ, R24.reuse ;  /* 0x000000ffff167224 */ /* 0x100fe400078e0018 */
[--C-:B------:R-:W-:Y:S02]  /*0dd0*/  IMAD.MOV.U32 R23, RZ, RZ, R25.reuse ;  /* 0x000000ffff177224 */ /* 0x100fe400078e0019 */
[----:B------:R-:W-:Y:S02]  /*0de0*/  IMAD.MOV.U32 R17, RZ, RZ, R25 ;  /* 0x000000ffff117224 */ /* 0x000fe400078e0019 */
[----:B------:R-:W-:-:S06]  /*0df0*/  IMAD.MOV.U32 R28, RZ, RZ, R24 ;  /* 0x000000ffff1c7224 */ /* 0x000fcc00078e0018 */
[----:B------:R-:W-:-:S10]  /*0e00*/  @!P0 DMUL R22, R22, 1.80143985094819840000e+16 ;  /* 0x4350000016168828 */ /* 0x000fd40000000000 */
[----:B------:R-:W-:Y:S02]  /*0e10*/  @!P0 MOV R17, R23 ;  /* 0x0000001700118202 */ /* 0x000fe40000000f00 */
[----:B------:R-:W-:-:S03]  /*0e20*/  @!P0 MOV R28, R22 ;  /* 0x00000016001c8202 */ /* 0x000fc60000000f00 */
[----:B------:R-:W-:-:S05]  /*0e30*/  VIADD R9, R17, 0xffffffff ;  /* 0xffffffff11097836 */ /* 0x000fca0000000000 */
[----:B------:R-:W-:Y:S01]  /*0e40*/  ISETP.GT.U32.AND P1, PT, R9, 0x7feffffe, PT ;  /* 0x7feffffe0900780c */ /* 0x000fe20003f24070 */
[----:B------:R-:W-:Y:S02]  /*0e50*/  IMAD.MOV.U32 R9, RZ, RZ, -0x3ff ;  /* 0xfffffc01ff097424 */ /* 0x000fe400078e00ff */
[----:B------:R-:W-:-:S10]  /*0e60*/  @!P0 IMAD.MOV.U32 R9, RZ, RZ, -0x435 ;  /* 0xfffffbcbff098424 */ /* 0x000fd400078e00ff */
[----:B------:R-:W-:Y:S05]  /*0e70*/  @P1 BRA `(.L_x_24) ;  /* 0x0000000400001947 */ /* 0x000fea0003800000 */
[----:B------:R-:W-:Y:S01]  /*0e80*/  LOP3.LUT R7, R17, 0xfffff, RZ, 0xc0, !PT ;  /* 0x000fffff11077812 */ /* 0x000fe200078ec0ff */
[----:B------:R-:W-:Y:S01]  /*0e90*/  IMAD.MOV.U32 R34, RZ, RZ, RZ ;  /* 0x000000ffff227224 */ /* 0x000fe200078e00ff */
[----:B------:R-:W-:Y:S01]  /*0ea0*/  MOV R31, 0x3ed0ee25 ;  /* 0x3ed0ee25001f7802 */ /* 0x000fe20000000f00 */
[----:B------:R-:W-:Y:S01]  /*0eb0*/  IMAD.MOV.U32 R30, RZ, RZ, -0x748574fc ;  /* 0x8b7a8b04ff1e7424 */ /* 0x000fe200078e00ff */
[----:B------:R-:W-:Y:S01]  /*0ec0*/  LOP3.LUT R29, R7, 0x3ff00000, RZ, 0xfc, !PT ;  /* 0x3ff00000071d7812 */ /* 0x000fe200078efcff */
[----:B------:R-:W-:Y:S01]  /*0ed0*/  UMOV UR6, 0x3ae80f1e ;  /* 0x3ae80f1e00067882 */ /* 0x000fe20000000000 */
[----:B------:R-:W-:Y:S01]  /*0ee0*/  UMOV UR7, 0x3eb1380b ;  /* 0x3eb1380b00077882 */ /* 0x000fe20000000000 */
[----:B------:R-:W-:Y:S01]  /*0ef0*/  LEA.HI R9, R17, R9, RZ, 0xc ;  /* 0x0000000911097211 */ /* 0x000fe200078f60ff */
[----:B------:R-:W-:Y:S01]  /*0f00*/  UMOV UR8, 0x80000000 ;  /* 0x8000000000087882 */ /* 0x000fe20000000000 */
[----:B------:R-:W-:Y:S01]  /*0f10*/  ISETP.GE.U32.AND P0, PT, R29, 0x3ff6a09f, PT ;  /* 0x3ff6a09f1d00780c */ /* 0x000fe20003f06070 */
[----:B------:R-:W-:-:S12]  /*0f20*/  UMOV UR9, 0x43300000 ;  /* 0x4330000000097882 */ /* 0x000fd80000000000 */
[----:B------:R-:W-:Y:S02]  /*0f30*/  @P0 VIADD R7, R29, 0xfff00000 ;  /* 0xfff000001d070836 */ /* 0x000fe40000000000 */
[----:B------:R-:W-:Y:S02]  /*0f40*/  @P0 VIADD R9, R9, 0x1 ;  /* 0x0000000109090836 */ /* 0x000fe40000000000 */
[----:B------:R-:W-:-:S06]  /*0f50*/  @P0 IMAD.MOV.U32 R29, RZ, RZ, R7 ;  /* 0x000000ffff1d0224 */ /* 0x000fcc00078e0007 */
[C---:B------:R-:W-:Y:S02]  /*0f60*/  DADD R26, R28.reuse, 1 ;  /* 0x3ff000001c1a7429 */ /* 0x040fe40000000000 */
[----:B------:R-:W-:-:S04]  /*0f70*/  DADD R28, R28, -1 ;  /* 0xbff000001c1c7429 */ /* 0x000fc80000000000 */
[----:B------:R-:W0:Y:S02]  /*0f80*/  MUFU.RCP64H R35, R27 ;  /* 0x0000001b00237308 */ /* 0x000e240000001800 */
[----:B0-----:R-:W-:-:S08]  /*0f90*/  DFMA R22, -R26, R34, 1 ;  /* 0x3ff000001a16742b */ /* 0x001fd00000000122 */
[----:B------:R-:W-:-:S08]  /*0fa0*/  DFMA R22, R22, R22, R22 ;  /* 0x000000161616722b */ /* 0x000fd00000000016 */
[----:B------:R-:W-:-:S08]  /*0fb0*/  DFMA R34, R34, R22, R34 ;  /* 0x000000162222722b */ /* 0x000fd00000000022 */
[----:B------:R-:W-:-:S08]  /*0fc0*/  DMUL R22, R28, R34 ;  /* 0x000000221c167228 */ /* 0x000fd00000000000 */
[----:B------:R-:W-:-:S08]  /*0fd0*/  DFMA R22, R28, R34, R22 ;  /* 0x000000221c16722b */ /* 0x000fd00000000016 */
[----:B------:R-:W-:Y:S02]  /*0fe0*/  DMUL R24, R22, R22 ;  /* 0x0000001616187228 */ /* 0x000fe40000000000 */
[----:B------:R-:W-:-:S06]  /*0ff0*/  DADD R32, R28, -R22 ;  /* 0x000000001c207229 */ /* 0x000fcc0000000816 */
[----:B------:R-:W-:Y:S01]  /*1000*/  DFMA R26, R24, UR6, R30 ;  /* 0x00000006181a7c2b */ /* 0x000fe2000800001e */
[----:B------:R-:W-:Y:S01]  /*1010*/  UMOV UR6, 0x9f02676f ;  /* 0x9f02676f00067882 */ /* 0x000fe20000000000 */
[----:B------:R-:W-:Y:S01]  /*1020*/  UMOV UR7, 0x3ef3b266 ;  /* 0x3ef3b26600077882 */ /* 0x000fe20000000000 */
[----:B------:R-:W-:-:S05]  /*1030*/  DADD R32, R32, R32 ;  /* 0x0000000020207229 */ /* 0x000fca0000000020 */
[----:B------:R-:W-:Y:S01]  /*1040*/  DFMA R26, R24, R26, UR6 ;  /* 0x00000006181a7e2b */ /* 0x000fe2000800001a */
[----:B------:R-:W-:Y:S01]  /*1050*/  UMOV UR6, 0xa9ab0956 ;  /* 0xa9ab095600067882 */ /* 0x000fe20000000000 */
[----:B------:R-:W-:Y:S01]  /*1060*/  UMOV UR7, 0x3f1745cb ;  /* 0x3f1745cb00077882 */ /* 0x000fe20000000000 */
[----:B------:R-:W-:-:S05]  /*1070*/  DFMA R28, R28, -R22, R32 ;  /* 0x800000161c1c722b */ /* 0x000fca0000000020 */
[----:B------:R-:W-:Y:S01]  /*1080*/  DFMA R26, R24, R26, UR6 ;  /* 0x00000006181a7e2b */ /* 0x000fe2000800001a */
[----:B------:R-:W-:Y:S01]  /*1090*/  UMOV UR6, 0x2d1b5154 ;  /* 0x2d1b515400067882 */ /* 0x000fe20000000000 */
[----:B------:R-:W-:Y:S01]  /*10a0*/  UMOV UR7, 0x3f3c71c7 ;  /* 0x3f3c71c700077882 */ /* 0x000fe20000000000 */
[----:B------:R-:W-:-:S05]  /*10b0*/  DMUL R28, R34, R28 ;  /* 0x0000001c221c7228 */ /* 0x000fca0000000000 */
[----:B------:R-:W-:Y:S01]  /*10c0*/  DFMA R30, R24, R26, UR6 ;  /* 0x00000006181e7e2b */ /* 0x000fe2000800001a */
[----:B------:R-:W-:Y:S01]  /*10d0*/  UMOV UR6, 0x923be72d ;  /* 0x923be72d00067882 */ /* 0x000fe20000000000 */
[----:B------:R-:W-:Y:S01]  /*10e0*/  UMOV UR7, 0x3f624924 ;  /* 0x3f62492400077882 */ /* 0x000fe20000000000 */
[----:B------:R-:W-:Y:S01]  /*10f0*/  LOP3.LUT R26, R9, 0x80000000, RZ, 0x3c, !PT ;  /* 0x80000000091a7812 */ /* 0x000fe200078e3cff */
[----:B------:R-:W-:-:S04]  /*1100*/  IMAD.MOV.U32 R27, RZ, RZ, 0x43300000 ;  /* 0x43300000ff1b7424 */ /* 0x000fc800078e00ff */
[----:B------:R-:W-:Y:S01]  /*1110*/  DFMA R30, R24, R30, UR6 ;  /* 0x00000006181e7e2b */ /* 0x000fe2000800001e */
[----:B------:R-:W-:Y:S01]  /*1120*/  UMOV UR6, 0x9999a3c4 ;  /* 0x9999a3c400067882 */ /* 0x000fe20000000000 */
[----:B------:R-:W-:Y:S01]  /*1130*/  UMOV UR7, 0x3f899999 ;  /* 0x3f89999900077882 */ /* 0x000fe20000000000 */
[----:B------:R-:W-:Y:S01]  /*1140*/  DADD R26, R26, -UR8 ;  /* 0x800000081a1a7e29 */ /* 0x000fe20008000000 */
[----:B------:R-:W-:Y:S01]  /*1150*/  UMOV UR8, 0xfefa39ef ;  /* 0xfefa39ef00087882 */ /* 0x000fe20000000000 */
[----:B------:R-:W-:-:S03]  /*1160*/  UMOV UR9, 0x3fe62e42 ;  /* 0x3fe62e4200097882 */ /* 0x000fc60000000000 */
[----:B------:R-:W-:Y:S01]  /*1170*/  DFMA R30, R24, R30, UR6 ;  /* 0x00000006181e7e2b */ /* 0x000fe2000800001e */
[----:B------:R-:W-:Y:S01]  /*1180*/  UMOV UR6, 0x55555554 ;  /* 0x5555555400067882 */ /* 0x000fe20000000000 */
[----:B------:R-:W-:Y:S01]  /*1190*/  UMOV UR7, 0x3fb55555 ;  /* 0x3fb5555500077882 */ /* 0x000fe20000000000 */
[----:B------:R-:W-:-:S05]  /*11a0*/  DFMA R42, R26, UR8, R22 ;  /* 0x000000081a2a7c2b */ /* 0x000fca0008000016 */
[----:B------:R-:W-:Y:S01]  /*11b0*/  DFMA R30, R24, R30, UR6 ;  /* 0x00000006181e7e2b */ /* 0x000fe2000800001e */
[----:B------:R-:W-:Y:S01]  /*11c0*/  UMOV UR6, 0xfefa39ef ;  /* 0xfefa39ef00067882 */ /* 0x000fe20000000000 */
[----:B------:R-:W-:Y:S02]  /*11d0*/  UMOV UR7, 0x3fe62e42 ;  /* 0x3fe62e4200077882 */ /* 0x000fe40000000000 */
[----:B------:R-:W-:Y:S01]  /*11e0*/  DFMA R32, R26, -UR6, R42 ;  /* 0x800000061a207c2b */ /* 0x000fe2000800002a */
[----:B------:R-:W-:Y:S01]  /*11f0*/  UMOV UR6, 0x3b39803f ;  /* 0x3b39803f00067882 */ /* 0x000fe20000000000 */
[----:B------:R-:W-:Y:S02]  /*1200*/  UMOV UR7, 0x3c7abc9e ;  /* 0x3c7abc9e00077882 */ /* 0x000fe40000000000 */
[----:B------:R-:W-:-:S04]  /*1210*/  DMUL R30, R24, R30 ;  /* 0x0000001e181e7228 */ /* 0x000fc80000000000 */
[----:B------:R-:W-:-:S04]  /*1220*/  DADD R32, -R22, R32 ;  /* 0x0000000016207229 */ /* 0x000fc80000000120 */
[----:B------:R-:W-:-:S08]  /*1230*/  DFMA R28, R22, R30, R28 ;  /* 0x0000001e161c722b */ /* 0x000fd0000000001c */
[----:B------:R-:W-:-:S08]  /*1240*/  DADD R28, R28, -R32 ;  /* 0x000000001c1c7229 */ /* 0x000fd00000000820 */
[----:B------:R-:W-:-:S08]  /*1250*/  DFMA R28, R26, UR6, R28 ;  /* 0x000000061a1c7c2b */ /* 0x000fd0000800001c */
[----:B------:R-:W-:Y:S01]  /*1260*/  DADD R42, R42, R28 ;  /* 0x000000002a2a7229 */ /* 0x000fe2000000001c */
[----:B------:R-:W-:Y:S10]  /*1270*/  BRA `(.L_x_25) ;  /* 0x0000000000187947 */ /* 0x000ff40003800000 */
.L_x_24:
[----:B------:R-:W-:Y:S01]  /*1280*/  IMAD.MOV.U32 R24, RZ, RZ, 0x0 ;  /* 0x00000000ff187424 */ /* 0x000fe200078e00ff */
[----:B------:R-:W-:Y:S01]  /*1290*/  LOP3.LUT P0, RZ, R23, 0x7fffffff, RZ, 0xc0, !PT ;  /* 0x7fffffff17ff7812 */ /* 0x000fe2000780c0ff */
[----:B------:R-:W-:-:S06]  /*12a0*/  IMAD.MOV.U32 R25, RZ, RZ, 0x7ff00000 ;  /* 0x7ff00000ff197424 */ /* 0x000fcc00078e00ff */
[----:B------:R-:W-:-:S10]  /*12b0*/  DFMA R24, R22, R24, +INF ;  /* 0x7ff000001618742b */ /* 0x000fd40000000018 */
[----:B------:R-:W-:Y:S02]  /*12c0*/  FSEL R42, R24, RZ, P0 ;  /* 0x000000ff182a7208 */ /* 0x000fe40000000000 */
[----:B------:R-:W-:-:S07]  /*12d0*/  FSEL R43, R25, -QNAN , P0 ;  /* 0xfff00000192b7808 */ /* 0x000fce0000000000 */
.L_x_25:
[----:B------:R-:W-:Y:S05]  /*12e0*/  BSYNC.RECONVERGENT B1 ;  /* 0x0000000000017941 */ /* 0x000fea0003800200 */
.L_x_23:
[----:B------:R-:W-:Y:S01]  /*12f0*/  DADD R40, -RZ, |R10| ;  /* 0x00000000ff287229 */ /* 0x000fe2000000050a */
[----:B------:R-:W-:Y:S01]  /*1300*/  BSSY.RECONVERGENT B1, `(.L_x_26) ;  /* 0x0000005000017945 */ /* 0x000fe20003800200 */
[----:B------:R-:W-:-:S08]  /*1310*/  MOV R9, 0x40000000 ;  /* 0x4000000000097802 */ /* 0x000fd00000000f00 */
[----:B------:R-:W-:Y:S01]  /*1320*/  IMAD.MOV.U32 R26, RZ, RZ, R40 ;  /* 0x000000ffff1a7224 */ /* 0x000fe200078e0028 */
[----:B------:R-:W-:-:S07]  /*1330*/  MOV R40, 0x1350 ;  /* 0x0000135000287802 */ /* 0x000fce0000000f00 */
[----:B------:R-:W-:Y:S05]  /*1340*/  CALL.REL.NOINC `($_Z3gamPdddddS_dS_iP17curandStateXORWOW$__internal_accurate_pow) ;  /* 0x0000001400547944 */ /* 0x000fea0003c00000 */
[----:B------:R-:W-:Y:S05]  /*1350*/  BSYNC.RECONVERGENT B1 ;  /* 0x0000000000017941 */ /* 0x000fea0003800200 */
.L_x_26:
[----:B------:R-:W-:Y:S01]  /*1360*/  DADD R22, R10, 2 ;  /* 0x400000000a167429 */ /* 0x000fe20000000000 */
[----:B------:R-:W-:Y:S01]  /*1370*/  ISETP.GT.AND P0, PT, R39, 0xfffff, PT ;  /* 0x000fffff2700780c */ /* 0x000fe20003f04270 */
[----:B------:R-:W-:Y:S01]  /*1380*/  BSSY.RECONVERGENT B1, `(.L_x_27) ;  /* 0x0000010000017945 */ /* 0x000fe20003800200 */
[----:B------:R-:W-:-:S03]  /*1390*/  FSETP.NEU.AND P1, PT, R6, RZ, PT ;  /* 0x000000ff0600720b */ /* 0x000fc60003f2d000 */
[----:B------:R-:W-:Y:S01]  /*13a0*/  IMAD.MOV.U32 R22, RZ, RZ, R38 ;  /* 0x000000ffff167224 */ /* 0x000fe200078e0026 */
[----:B------:R-:W-:Y:S02]  /*13b0*/  FSEL R24, R24, RZ, P1 ;  /* 0x000000ff18187208 */ /* 0x000fe40000800000 */
[----:B------:R-:W-:Y:S02]  /*13c0*/  FSEL R25, R25, RZ, P1 ;  /* 0x000000ff19197208 */ /* 0x000fe40000800000 */
[----:B------:R-:W-:Y:S01]  /*13d0*/  LOP3.LUT R7, R23, 0x7ff00000, RZ, 0xc0, !PT ;  /* 0x7ff0000017077812 */ /* 0x000fe200078ec0ff */
[----:B------:R-:W-:Y:S02]  /*13e0*/  IMAD.MOV.U32 R23, RZ, RZ, R39 ;  /* 0x000000ffff177224 */ /* 0x000fe400078e0027 */
[----:B------:R-:W-:Y:S01]  /*13f0*/  @!P0 DMUL R22, R38, 1.80143985094819840000e+16 ;  /* 0x4350000026168828 */ /* 0x000fe20000000000 */
[----:B------:R-:W-:-:S13]  /*1400*/  ISETP.NE.AND P2, PT, R7, 0x7ff00000, PT ;  /* 0x7ff000000700780c */ /* 0x000fda0003f45270 */
[----:B------:R-:W-:Y:S05]  /*1410*/  @P2 BRA `(.L_x_28) ;  /* 0x0000000000182947 */ /* 0x000fea0003800000 */
[----:B------:R-:W-:-:S13]  /*1420*/  FSETP.NAN.AND P1, PT, R6, R6, PT ;  /* 0x000000060600720b */ /* 0x000fda0003f28000 */
[----:B------:R-:W-:Y:S01]  /*1430*/  @P1 DADD R24, R10, 2 ;  /* 0x400000000a181429 */ /* 0x000fe20000000000 */
[----:B------:R-:W-:Y:S10]  /*1440*/  @P1 BRA `(.L_x_28) ;  /* 0x00000000000c1947 */ /* 0x000ff40003800000 */
[----:B------:R-:W-:-:S14]  /*1450*/  DSETP.NEU.AND P1, PT, |R10|, +INF , PT ;  /* 0x7ff000000a00742a */ /* 0x000fdc0003f2d200 */
[----:B------:R-:W-:Y:S01]  /*1460*/  @!P1 IMAD.MOV.U32 R24, RZ, RZ, 0x0 ;  /* 0x00000000ff189424 */ /* 0x000fe200078e00ff */
[----:B------:R-:W-:-:S07]  /*1470*/  @!P1 MOV R25, 0x7ff00000 ;  /* 0x7ff0000000199802 */ /* 0x000fce0000000f00 */
.L_x_28:
[----:B------:R-:W-:Y:S05]  /*1480*/  BSYNC.RECONVERGENT B1 ;  /* 0x0000000000017941 */ /* 0x000fea0003800200 */
.L_x_27:
[----:B------:R-:W-:Y:S01]  /*1490*/  DMUL R24, R24, 0.5 ;  /* 0x3fe0000018187828 */ /* 0x000fe20000000000 */
[----:B------:R-:W-:Y:S01]  /*14a0*/  IMAD.MOV.U32 R9, RZ, RZ, R39 ;  /* 0x000000ffff097224 */ /* 0x000fe200078e0027 */
[----:B------:R-:W-:Y:S01]  /*14b0*/  FSETP.NEU.AND P1, PT, R6, 1, PT ;  /* 0x3f8000000600780b */ /* 0x000fe20003f2d000 */
[----:B------:R-:W-:Y:S01]  /*14c0*/  @!P0 IMAD.MOV.U32 R9, RZ, RZ, R23 ;  /* 0x000000ffff098224 */ /* 0x000fe200078e0017 */
[----:B------:R-:W-:Y:S01]  /*14d0*/  BSSY.RECONVERGENT B1, `(.L_x_29) ;  /* 0x0000051000017945 */ /* 0x000fe20003800200 */
[----:B------:R-:W-:Y:S01]  /*14e0*/  IMAD.MOV.U32 R32, RZ, RZ, R38 ;  /* 0x000000ffff207224 */ /* 0x000fe200078e0026 */
[----:B------:R-:W-:Y:S01]  /*14f0*/  MOV R18, 0xfffffc01 ;  /* 0xfffffc0100127802 */ /* 0x000fe20000000f00 */
[----:B------:R-:W-:Y:S02]  /*1500*/  VIADD R10, R9, 0xffffffff ;  /* 0xffffffff090a7836 */ /* 0x000fe40000000000 */
[----:B------:R-:W-:Y:S01]  /*1510*/  @!P0 IMAD.MOV.U32 R18, RZ, RZ, -0x435 ;  /* 0xfffffbcbff128424 */ /* 0x000fe200078e00ff */
[----:B------:R-:W-:Y:S01]  /*1520*/  FSEL R6, R24, RZ, P1 ;  /* 0x000000ff18067208 */ /* 0x000fe20000800000 */
[----:B------:R-:W-:Y:S01]  /*1530*/  @!P0 IMAD.MOV.U32 R32, RZ, RZ, R22 ;  /* 0x000000ffff208224 */ /* 0x000fe200078e0016 */
[----:B------:R-:W-:-:S02]  /*1540*/  FSEL R7, R25, 1.75, P1 ;  /* 0x3fe0000019077808 */ /* 0x000fc40000800000 */
[----:B------:R-:W-:-:S04]  /*1550*/  ISETP.GT.U32.AND P1, PT, R10, 0x7feffffe, PT ;  /* 0x7feffffe0a00780c */ /* 0x000fc80003f24070 */
[----:B------:R-:W-:-:S09]  /*1560*/  DADD R6, R14, R6 ;  /* 0x000000000e067229 */ /* 0x000fd20000000006 */
[----:B------:R-:W-:Y:S05]  /*1570*/  @P1 BRA `(.L_x_30) ;  /* 0x0000000400001947 */ /* 0x000fea0003800000 */
[----:B------:R-:W-:Y:S01]  /*1580*/  LOP3.LUT R10, R9, 0xfffff, RZ, 0xc0, !PT ;  /* 0x000fffff090a7812 */ /* 0x000fe200078ec0ff */
[----:B------:R-:W-:Y:S01]  /*1590*/  IMAD.MOV.U32 R28, RZ, RZ, -0x748574fc ;  /* 0x8b7a8b04ff1c7424 */ /* 0x000fe200078e00ff */
[----:B------:R-:W-:Y:S01]  /*15a0*/  UMOV UR6, 0x3ae80f1e ;  /* 0x3ae80f1e00067882 */ /* 0x000fe20000000000 */
[----:B------:R-:W-:Y:S01]  /*15b0*/  IMAD.MOV.U32 R29, RZ, RZ, 0x3ed0ee25 ;  /* 0x3ed0ee25ff1d7424 */ /* 0x000fe200078e00ff */
[----:B------:R-:W-:Y:S01]  /*15c0*/  LOP3.LUT R33, R10, 0x3ff00000, RZ, 0xfc, !PT ;  /* 0x3ff000000a217812 */ /* 0x000fe200078efcff */
[----:B------:R-:W-:Y:S01]  /*15d0*/  UMOV UR7, 0x3eb1380b ;  /* 0x3eb1380b00077882 */ /* 0x000fe20000000000 */
[----:B------:R-:W-:Y:S01]  /*15e0*/  MOV R10, RZ ;  /* 0x000000ff000a7202 */ /* 0x000fe20000000f00 */
[----:B------:R-:W-:Y:S01]  /*15f0*/  UMOV UR8, 0x80000000 ;  /* 0x8000000000087882 */ /* 0x000fe20000000000 */
[----:B------:R-:W-:Y:S01]  /*1600*/  ISETP.GE.U32.AND P0, PT, R33, 0x3ff6a09f, PT ;  /* 0x3ff6a09f2100780c */ /* 0x000fe20003f06070 */
[----:B------:R-:W-:Y:S01]  /*1610*/  UMOV UR9, 0x43300000 ;  /* 0x4330000000097882 */ /* 0x000fe20000000000 */
[----:B------:R-:W-:-:S11]  /*1620*/  LEA.HI R18, R9, R18, RZ, 0xc ;  /* 0x0000001209127211 */ /* 0x000fd600078f60ff */
        /* <DEDUP_REMOVED lines=53> */
.L_x_30:
[----:B------:R-:W-:Y:S01]  /*1980*/  MOV R10, 0x0 ;  /* 0x00000000000a7802 */ /* 0x000fe20000000f00 */
[----:B------:R-:W-:Y:S01]  /*1990*/  IMAD.MOV.U32 R11, RZ, RZ, 0x7ff00000 ;  /* 0x7ff00000ff0b7424 */ /* 0x000fe200078e00ff */
[----:B------:R-:W-:-:S05]  /*19a0*/  LOP3.LUT P0, RZ, R23, 0x7fffffff, RZ, 0xc0, !PT ;  /* 0x7fffffff17ff7812 */ /* 0x000fca000780c0ff */
[----:B------:R-:W-:-:S10]  /*19b0*/  DFMA R10, R22, R10, +INF ;  /* 0x7ff00000160a742b */ /* 0x000fd4000000000a */
[----:B------:R-:W-:Y:S02]  /*19c0*/  FSEL R28, R10, RZ, P0 ;  /* 0x000000ff0a1c7208 */ /* 0x000fe40000000000 */
[----:B------:R-:W-:-:S07]  /*19d0*/  FSEL R29, R11, -QNAN , P0 ;  /* 0xfff000000b1d7808 */ /* 0x000fce0000000000 */
.L_x_31:
[----:B------:R-:W-:Y:S05]  /*19e0*/  BSYNC.RECONVERGENT B1 ;  /* 0x0000000000017941 */ /* 0x000fea0003800200 */
.L_x_29:
[----:B------:R-:W-:-:S08]  /*19f0*/  DFMA R6, -R14, R38, R6 ;  /* 0x000000260e06722b */ /* 0x000fd00000000106 */
[----:B------:R-:W-:-:S08]  /*1a00*/  DFMA R6, R14, R28, R6 ;  /* 0x0000001c0e06722b */ /* 0x000fd00000000006 */
[----:B------:R-:W-:-:S14]  /*1a10*/  DSETP.GEU.AND P0, PT, R42, R6, PT ;  /* 0x000000062a00722a */ /* 0x000fdc0003f0e000 */
.L_x_22:
[----:B------:R-:W-:Y:S05]  /*1a20*/  BSYNC.RECONVERGENT B0 ;  /* 0x0000000000007941 */ /* 0x000fea0003800200 */
.L_x_21:
[----:B------:R-:W2:Y:S01]  /*1a30*/  LDG.E.64 R10, desc[UR4][R20.64] ;  /* 0x00000004140a7981 */ /* 0x000ea2000c1e1b00 */
[----:B------:R-:W-:Y:S01]  /*1a40*/  IMAD.MOV.U32 R6, RZ, RZ, 0x1 ;  /* 0x00000001ff067424 */ /* 0x000fe200078e00ff */
[----:B------:R-:W-:Y:S01]  /*1a50*/  DMUL R38, R14, R38 ;  /* 0x000000260e267228 */ /* 0x000fe20000000000 */
[----:B------:R-:W-:Y:S09]  /*1a60*/  BSSY.RECONVERGENT B0, `(.L_x_32) ;  /* 0x0000014000007945 */ /* 0x000ff20003800200 */
[----:B------:R-:W-:Y:S01]  /*1a70*/  FSETP.GEU.AND P2, PT, |R39|, 6.5827683646048100446e-37, PT ;  /* 0x036000002700780b */ /* 0x000fe20003f4e200 */
[----:B--2---:R-:W0:Y:S02]  /*1a80*/  MUFU.RCP64H R7, R11 ;  /* 0x0000000b00077308 */ /* 0x004e240000001800 */
[----:B0-----:R-:W-:-:S08]  /*1a90*/  DFMA R22, -R10, R6, 1 ;  /* 0x3ff000000a16742b */ /* 0x001fd00000000106 */
[----:B------:R-:W-:-:S08]  /*1aa0*/  DFMA R22, R22, R22, R22 ;  /* 0x000000161616722b */ /* 0x000fd00000000016 */
[----:B------:R-:W-:-:S08]  /*1ab0*/  DFMA R22, R6, R22, R6 ;  /* 0x000000160616722b */ /* 0x000fd00000000006 */
[----:B------:R-:W-:-:S08]  /*1ac0*/  DFMA R6, -R10, R22, 1 ;  /* 0x3ff000000a06742b */ /* 0x000fd00000000116 */
[----:B------:R-:W-:-:S08]  /*1ad0*/  DFMA R6, R22, R6, R22 ;  /* 0x000000061606722b */ /* 0x000fd00000000016 */
[----:B------:R-:W-:-:S08]  /*1ae0*/  DMUL R22, R38, R6 ;  /* 0x0000000626167228 */ /* 0x000fd00000000000 */
[----:B------:R-:W-:-:S08]  /*1af0*/  DFMA R24, -R10, R22, R38 ;  /* 0x000000160a18722b */ /* 0x000fd00000000126 */
[----:B------:R-:W-:-:S10]  /*1b00*/  DFMA R6, R6, R24, R22 ;  /* 0x000000180606722b */ /* 0x000fd40000000016 */
[----:B------:R-:W-:-:S05]  /*1b10*/  FFMA R9, RZ, R11, R7 ;  /* 0x0000000bff097223 */ /* 0x000fca0000000007 */
[----:B------:R-:W-:-:S13]  /*1b20*/  FSETP.GT.AND P1, PT, |R9|, 1.469367938527859385e-39, PT ;  /* 0x001000000900780b */ /* 0x000fda0003f24200 */
[----:B------:R-:W-:Y:S05]  /*1b30*/  @P1 BRA P2, `(.L_x_33) ;  /* 0x0000000000181947 */ /* 0x000fea0001000000 */
[----:B------:R-:W-:Y:S01]  /*1b40*/  IMAD.MOV.U32 R24, RZ, RZ, R38 ;  /* 0x000000ffff187224 */ /* 0x000fe200078e0026 */
[----:B------:R-:W-:Y:S01]  /*1b50*/  MOV R22, R10 ;  /* 0x0000000a00167202 */ /* 0x000fe20000000f00 */
[----:B------:R-:W-:Y:S01]  /*1b60*/  IMAD.MOV.U32 R25, RZ, RZ, R39 ;  /* 0x000000ffff197224 */ /* 0x000fe200078e0027 */
[----:B------:R-:W-:Y:S01]  /*1b70*/  MOV R36, 0x1ba0 ;  /* 0x00001ba000247802 */ /* 0x000fe20000000f00 */
[----:B------:R-:W-:-:S07]  /*1b80*/  IMAD.MOV.U32 R23, RZ, RZ, R11 ;  /* 0x000000ffff177224 */ /* 0x000fce00078e000b */
[----:B------:R-:W-:Y:S05]  /*1b90*/  CALL.REL.NOINC `($__internal_1_$__cuda_sm20_div_rn_f64_full) ;  /* 0x0000000000d87944 */ /* 0x000fea0003c00000 */
.L_x_33:
[----:B------:R-:W-:Y:S05]  /*1ba0*/  BSYNC.RECONVERGENT B0 ;  /* 0x0000000000007941 */ /* 0x000fea0003800200 */
.L_x_32:
[----:B------:R-:W0:Y:S01]  /*1bb0*/  S2R R9, SR_CTAID.X ;  /* 0x0000000000097919 */ /* 0x000e220000002500 */
[----:B------:R-:W1:Y:S01]  /*1bc0*/  LDC.64 R22, c[0x0][0x3b8] ;  /* 0x0000ee00ff167b82 */ /* 0x000e620000000a00 */
[----:B------:R-:W0:Y:S01]  /*1bd0*/  LDCU UR6, c[0x0][0x360] ;  /* 0x00006c00ff0677ac */ /* 0x000e220008000800 */
[----:B------:R-:W-:Y:S01]  /*1be0*/  IMAD.MOV.U32 R11, RZ, RZ, R8 ;  /* 0x000000ffff0b7224 */ /* 0x000fe200078e0008 */
[----:B------:R-:W0:Y:S01]  /*1bf0*/  S2R R10, SR_TID.X ;  /* 0x00000000000a7919 */ /* 0x000e220000002100 */
[----:B------:R-:W-:Y:S01]  /*1c00*/  IMAD.MOV.U32 R17, RZ, RZ, R4 ;  /* 0x000000ffff117224 */ /* 0x000fe200078e0004 */
[----:B------:R-:W-:Y:S01]  /*1c10*/  MOV R18, R3 ;  /* 0x0000000300127202 */ /* 0x000fe20000000f00 */
[----:B0-----:R-:W-:Y:S02]  /*1c20*/  IMAD R9, R9, UR6, R10 ;  /* 0x0000000609097c24 */ /* 0x001fe4000f8e020a */
[----:B------:R-:W-:Y:S02]  /*1c30*/  IMAD.MOV.U32 R10, RZ, RZ, R5 ;  /* 0x000000ffff0a7224 */ /* 0x000fe400078e0005 */
[----:B-1----:R-:W-:-:S05]  /*1c40*/  IMAD.WIDE R22, R9, 0x8, R22 ;  /* 0x0000000809167825 */ /* 0x002fca00078e0216 */
[----:B------:R0:W-:Y:S01]  /*1c50*/  STG.E.64 desc[UR4][R22.64], R6 ;  /* 0x0000000616007986 */ /* 0x0001e2000c101b04 */
[----:B------:R-:W-:Y:S05]  /*1c60*/  @P0 BRA `(.L_x_12) ;  /* 0xffffffe800480947 */ /* 0x000fea000383ffff */
[----:B------:R-:W-:Y:S05]  /*1c70*/  EXIT ;  /* 0x000000000000794d */ /* 0x000fea0003800000 */
        .weak           $__internal_0_$__cuda_sm20_dblrcp_rn_slowpath_v3
        .type           $__internal_0_$__cuda_sm20_dblrcp_rn_slowpath_v3,@function
        .size           $__internal_0_$__cuda_sm20_dblrcp_rn_slowpath_v3,($__internal_1_$__cuda_sm20_div_rn_f64_full - $__internal_0_$__cuda_sm20_dblrcp_rn_slowpath_v3)
$__internal_0_$__cuda_sm20_dblrcp_rn_slowpath_v3:
[----:B------:R-:W-:-:S14]  /*1c80*/  DSETP.GTU.AND P0, PT, |R22|, +INF , PT ;  /* 0x7ff000001600742a */ /* 0x000fdc0003f0c200 */
[----:B------:R-:W-:Y:S05]  /*1c90*/  @P0 BRA `(.L_x_34) ;  /* 0x0000000000800947 */ /* 0x000fea0003800000 */
[----:B------:R-:W-:-:S05]  /*1ca0*/  LOP3.LUT R8, R23, 0x7fffffff, RZ, 0xc0, !PT ;  /* 0x7fffffff17087812 */ /* 0x000fca00078ec0ff */
[----:B------:R-:W-:-:S05]  /*1cb0*/  VIADD R5, R8, 0xffffffff ;  /* 0xffffffff08057836 */ /* 0x000fca0000000000 */
[----:B------:R-:W-:-:S13]  /*1cc0*/  ISETP.GE.U32.AND P0, PT, R5, 0x7fefffff, PT ;  /* 0x7fefffff0500780c */ /* 0x000fda0003f06070 */
[----:B------:R-:W-:Y:S01]  /*1cd0*/  @P0 LOP3.LUT R7, R23, 0x7ff00000, RZ, 0x3c, !PT ;  /* 0x7ff0000017070812 */ /* 0x000fe200078e3cff */
[----:B------:R-:W-:Y:S01]  /*1ce0*/  @P0 IMAD.MOV.U32 R6, RZ, RZ, RZ ;  /* 0x000000ffff060224 */ /* 0x000fe200078e00ff */
[----:B------:R-:W-:Y:S06]  /*1cf0*/  @P0 BRA `(.L_x_35) ;  /* 0x0000000000700947 */ /* 0x000fec0003800000 */
[----:B------:R-:W-:-:S13]  /*1d00*/  ISETP.GE.U32.AND P0, PT, R8, 0x1000001, PT ;  /* 0x010000010800780c */ /* 0x000fda0003f06070 */
[----:B------:R-:W-:Y:S05]  /*1d10*/  @!P0 BRA `(.L_x_36) ;  /* 0x0000000000388947 */ /* 0x000fea0003800000 */
[----:B------:R-:W-:Y:S01]  /*1d20*/  VIADD R7, R23, 0xc0200000 ;  /* 0xc020000017077836 */ /* 0x000fe20000000000 */
[----:B------:R-:W-:Y:S01]  /*1d30*/  MOV R8, R3 ;  /* 0x0000000300087202 */ /* 0x000fe20000000f00 */
[----:B------:R-:W-:Y:S02]  /*1d40*/  IMAD.MOV.U32 R6, RZ, RZ, R22 ;  /* 0x000000ffff067224 */ /* 0x000fe400078e0016 */
[----:B------:R-:W0:Y:S04]  /*1d50*/  MUFU.RCP64H R9, R7 ;  /* 0x0000000700097308 */ /* 0x000e280000001800 */
[----:B0-----:R-:W-:-:S08]  /*1d60*/  DFMA R12, -R6, R8, 1 ;  /* 0x3ff00000060c742b */ /* 0x001fd00000000108 */
[----:B------:R-:W-:-:S08]  /*1d70*/  DFMA R12, R12, R12, R12 ;  /* 0x0000000c0c0c722b */ /* 0x000fd0000000000c */
[----:B------:R-:W-:-:S08]  /*1d80*/  DFMA R12, R8, R12, R8 ;  /* 0x0000000c080c722b */ /* 0x000fd00000000008 */
[----:B------:R-:W-:-:S08]  /*1d90*/  DFMA R8, -R6, R12, 1 ;  /* 0x3ff000000608742b */ /* 0x000fd0000000010c */
[----:B------:R-:W-:-:S08]  /*1da0*/  DFMA R8, R12, R8, R12 ;  /* 0x000000080c08722b */ /* 0x000fd0000000000c */
[----:B------:R-:W-:-:S08]  /*1db0*/  DMUL R8, R8, 2.2250738585072013831e-308 ;  /* 0x0010000008087828 */ /* 0x000fd00000000000 */
[----:B------:R-:W-:-:S08]  /*1dc0*/  DFMA R12, -R22, R8, 1 ;  /* 0x3ff00000160c742b */ /* 0x000fd00000000108 */
[----:B------:R-:W-:-:S08]  /*1dd0*/  DFMA R12, R12, R12, R12 ;  /* 0x0000000c0c0c722b */ /* 0x000fd0000000000c */
[----:B------:R-:W-:Y:S01]  /*1de0*/  DFMA R6, R8, R12, R8 ;  /* 0x0000000c0806722b */ /* 0x000fe20000000008 */
[----:B------:R-:W-:Y:S10]  /*1df0*/  BRA `(.L_x_35) ;  /* 0x0000000000307947 */ /* 0x000ff40003800000 */
.L_x_36:
[----:B------:R-:W-:Y:S01]  /*1e00*/  DMUL R8, R22, 8.11296384146066816958e+31 ;  /* 0x4690000016087828 */ /* 0x000fe20000000000 */
[----:B------:R-:W-:-:S05]  /*1e10*/  IMAD.MOV.U32 R6, RZ, RZ, R3 ;  /* 0x000000ffff067224 */ /* 0x000fca00078e0003 */
[----:B------:R-:W0:Y:S02]  /*1e20*/  MUFU.RCP64H R7, R9 ;  /* 0x0000000900077308 */ /* 0x000e240000001800 */
[----:B0-----:R-:W-:-:S08]  /*1e30*/  DFMA R12, -R8, R6, 1 ;  /* 0x3ff00000080c742b */ /* 0x001fd00000000106 */
[----:B------:R-:W-:-:S08]  /*1e40*/  DFMA R12, R12, R12, R12 ;  /* 0x0000000c0c0c722b */ /* 0x000fd0000000000c */
[----:B------:R-:W-:-:S08]  /*1e50*/  DFMA R12, R6, R12, R6 ;  /* 0x0000000c060c722b */ /* 0x000fd00000000006 */
[----:B------:R-:W-:-:S08]  /*1e60*/  DFMA R6, -R8, R12, 1 ;  /* 0x3ff000000806742b */ /* 0x000fd0000000010c */
[----:B------:R-:W-:-:S08]  /*1e70*/  DFMA R6, R12, R6, R12 ;  /* 0x000000060c06722b */ /* 0x000fd0000000000c */
[----:B------:R-:W-:Y:S01]  /*1e80*/  DMUL R6, R6, 8.11296384146066816958e+31 ;  /* 0x4690000006067828 */ /* 0x000fe20000000000 */
[----:B------:R-:W-:Y:S10]  /*1e90*/  BRA `(.L_x_35) ;  /* 0x0000000000087947 */ /* 0x000ff40003800000 */
.L_x_34:
[----:B------:R-:W-:Y:S01]  /*1ea0*/  LOP3.LUT R7, R23, 0x80000, RZ, 0xfc, !PT ;  /* 0x0008000017077812 */ /* 0x000fe200078efcff */
[----:B------:R-:W-:-:S07]  /*1eb0*/  IMAD.MOV.U32 R6, RZ, RZ, R22 ;  /* 0x000000ffff067224 */ /* 0x000fce00078e0016 */
.L_x_35:
[----:B------:R-:W-:Y:S01]  /*1ec0*/  MOV R5, 0x0 ;  /* 0x0000000000057802 */ /* 0x000fe20000000f00 */
[----:B------:R-:W-:Y:S02]  /*1ed0*/  IMAD.MOV.U32 R12, RZ, RZ, R6 ;  /* 0x000000ffff0c7224 */ /* 0x000fe400078e0006 */
[----:B------:R-:W-:Y:S01]  /*1ee0*/  IMAD.MOV.U32 R13, RZ, RZ, R7 ;  /* 0x000000ffff0d7224 */ /* 0x000fe200078e0007 */
[----:B------:R-:W-:Y:S06]  /*1ef0*/  RET.REL.NODEC R4 `(_Z3gamPdddddS_dS_iP17curandStateXORWOW) ;  /* 0xffffffe004407950 */ /* 0x000fec0003c3ffff */
        .weak           $__internal_1_$__cuda_sm20_div_rn_f64_full
        .type           $__internal_1_$__cuda_sm20_div_rn_f64_full,@function
        .size           $__internal_1_$__cuda_sm20_div_rn_f64_full,($__internal_2_$__cuda_sm20_dsqrt_rn_f64_mediumpath_v1 - $__internal_1_$__cuda_sm20_div_rn_f64_full)
$__internal_1_$__cuda_sm20_div_rn_f64_full:
[C---:B------:R-:W-:Y:S01]  /*1f00*/  FSETP.GEU.AND P1, PT, |R23|.reuse, 1.469367938527859385e-39, PT ;  /* 0x001000001700780b */ /* 0x040fe20003f2e200 */
[----:B------:R-:W-:Y:S01]  /*1f10*/  IMAD.MOV.U32 R28, RZ, RZ, 0x1 ;  /* 0x00000001ff1c7424 */ /* 0x000fe200078e00ff */
[----:B------:R-:W-:Y:S01]  /*1f20*/  LOP3.LUT R6, R23, 0x800fffff, RZ, 0xc0, !PT ;  /* 0x800fffff17067812 */ /* 0x000fe200078ec0ff */
[----:B------:R-:W-:Y:S01]  /*1f30*/  IMAD.MOV.U32 R34, RZ, RZ, 0x1ca00000 ;  /* 0x1ca00000ff227424 */ /* 0x000fe200078e00ff */
[C---:B------:R-:W-:Y:S01]  /*1f40*/  FSETP.GEU.AND P3, PT, |R25|.reuse, 1.469367938527859385e-39, PT ;  /* 0x001000001900780b */ /* 0x040fe20003f6e200 */
[----:B------:R-:W-:Y:S01]  /*1f50*/  BSSY.RECONVERGENT B1, `(.L_x_37) ;  /* 0x0000052000017945 */ /* 0x000fe20003800200 */
[----:B------:R-:W-:Y:S01]  /*1f60*/  LOP3.LUT R7, R6, 0x3ff00000, RZ, 0xfc, !PT ;  /* 0x3ff0000006077812 */ /* 0x000fe200078efcff */
[----:B------:R-:W-:Y:S01]  /*1f70*/  IMAD.MOV.U32 R6, RZ, RZ, R22 ;  /* 0x000000ffff067224 */ /* 0x000fe200078e0016 */
[----:B------:R-:W-:Y:S02]  /*1f80*/  LOP3.LUT R35, R25, 0x7ff00000, RZ, 0xc0, !PT ;  /* 0x7ff0000019237812 */ /* 0x000fe400078ec0ff */
[----:B------:R-:W-:-:S03]  /*1f90*/  LOP3.LUT R38, R23, 0x7ff00000, RZ, 0xc0, !PT ;  /* 0x7ff0000017267812 */ /* 0x000fc600078ec0ff */
[----:B------:R-:W-:Y:S01]  /*1fa0*/  @!P1 DMUL R6, R22, 8.98846567431157953865e+307 ;  /* 0x7fe0000016069828 */ /* 0x000fe20000000000 */
[----:B------:R-:W-:Y:S01]  /*1fb0*/  ISETP.GE.U32.AND P2, PT, R35, R38, PT ;  /* 0x000000262300720c */ /* 0x000fe20003f46070 */
[----:B------:R-:W-:Y:S02]  /*1fc0*/  IMAD.MOV.U32 R37, RZ, RZ, R35 ;  /* 0x000000ffff257224 */ /* 0x000fe400078e0023 */
[----:B------:R-:W-:Y:S02]  /*1fd0*/  @!P3 LOP3.LUT R30, R23, 0x7ff00000, RZ, 0xc0, !PT ;  /* 0x7ff00000171eb812 */ /* 0x000fe400078ec0ff */
[----:B------:R-:W0:Y:S02]  /*1fe0*/  MUFU.RCP64H R29, R7 ;  /* 0x00000007001d7308 */ /* 0x000e240000001800 */
[----:B------:R-:W-:Y:S02]  /*1ff0*/  @!P3 ISETP.GE.U32.AND P4, PT, R35, R30, PT ;  /* 0x0000001e2300b20c */ /* 0x000fe40003f86070 */
[----:B------:R-:W-:-:S02]  /*2000*/  @!P1 LOP3.LUT R38, R7, 0x7ff00000, RZ, 0xc0, !PT ;  /* 0x7ff0000007269812 */ /* 0x000fc400078ec0ff */
[----:B------:R-:W-:-:S03]  /*2010*/  @!P3 SEL R31, R34, 0x63400000, !P4 ;  /* 0x63400000221fb807 */ /* 0x000fc60006000000 */
[----:B------:R-:W-:Y:S01]  /*2020*/  VIADD R40, R38, 0xffffffff ;  /* 0xffffffff26287836 */ /* 0x000fe20000000000 */
[----:B------:R-:W-:-:S04]  /*2030*/  @!P3 LOP3.LUT R32, R31, 0x80000000, R25, 0xf8, !PT ;  /* 0x800000001f20b812 */ /* 0x000fc800078ef819 */
[----:B------:R-:W-:Y:S02]  /*2040*/  @!P3 LOP3.LUT R33, R32, 0x100000, RZ, 0xfc, !PT ;  /* 0x001000002021b812 */ /* 0x000fe400078efcff */
[----:B------:R-:W-:Y:S01]  /*2050*/  @!P3 MOV R32, RZ ;  /* 0x000000ff0020b202 */ /* 0x000fe20000000f00 */
[----:B0-----:R-:W-:-:S08]  /*2060*/  DFMA R26, R28, -R6, 1 ;  /* 0x3ff000001c1a742b */ /* 0x001fd00000000806 */
[----:B------:R-:W-:-:S08]  /*2070*/  DFMA R26, R26, R26, R26 ;  /* 0x0000001a1a1a722b */ /* 0x000fd0000000001a */
[----:B------:R-:W-:Y:S01]  /*2080*/  DFMA R28, R28, R26, R28 ;  /* 0x0000001a1c1c722b */ /* 0x000fe2000000001c */
[----:B------:R-:W-:Y:S01]  /*2090*/  SEL R27, R34, 0x63400000, !P2 ;  /* 0x63400000221b7807 */ /* 0x000fe20005000000 */
[----:B------:R-:W-:-:S03]  /*20a0*/  IMAD.MOV.U32 R26, RZ, RZ, R24 ;  /* 0x000000ffff1a7224 */ /* 0x000fc600078e0018 */
[----:B------:R-:W-:-:S03]  /*20b0*/  LOP3.LUT R27, R27, 0x800fffff, R25, 0xf8, !PT ;  /* 0x800fffff1b1b7812 */ /* 0x000fc600078ef819 */
[----:B------:R-:W-:-:S03]  /*20c0*/  DFMA R30, R28, -R6, 1 ;  /* 0x3ff000001c1e742b */ /* 0x000fc60000000806 */
[----:B------:R-:W-:-:S05]  /*20d0*/  @!P3 DFMA R26, R26, 2, -R32 ;  /* 0x400000001a1ab82b */ /* 0x000fca0000000820 */
[----:B------:R-:W-:-:S05]  /*20e0*/  DFMA R30, R28, R30, R28 ;  /* 0x0000001e1c1e722b */ /* 0x000fca000000001c */
[----:B------:R-:W-:-:S03]  /*20f0*/  @!P3 LOP3.LUT R37, R27, 0x7ff00000, RZ, 0xc0, !PT ;  /* 0x7ff000001b25b812 */ /* 0x000fc600078ec0ff */
[----:B------:R-:W-:Y:S02]  /*2100*/  DMUL R28, R30, R26 ;  /* 0x0000001a1e1c7228 */ /* 0x000fe40000000000 */
[----:B------:R-:W-:-:S05]  /*2110*/  VIADD R39, R37, 0xffffffff ;  /* 0xffffffff25277836 */ /* 0x000fca0000000000 */
[----:B------:R-:W-:Y:S01]  /*2120*/  ISETP.GT.U32.AND P1, PT, R39, 0x7feffffe, PT ;  /* 0x7feffffe2700780c */ /* 0x000fe20003f24070 */
[----:B------:R-:W-:-:S03]  /*2130*/  DFMA R32, R28, -R6, R26 ;  /* 0x800000061c20722b */ /* 0x000fc6000000001a */
[----:B------:R-:W-:-:S05]  /*2140*/  ISETP.GT.U32.OR P1, PT, R40, 0x7feffffe, P1 ;  /* 0x7feffffe2800780c */ /* 0x000fca0000f24470 */
[----:B------:R-:W-:-:S08]  /*2150*/  DFMA R32, R30, R32, R28 ;  /* 0x000000201e20722b */ /* 0x000fd0000000001c */
[----:B------:R-:W-:Y:S05]  /*2160*/  @P1 BRA `(.L_x_38) ;  /* 0x00000000006c1947 */ /* 0x000fea0003800000 */
[----:B------:R-:W-:-:S04]  /*2170*/  LOP3.LUT R28, R23, 0x7ff00000, RZ, 0xc0, !PT ;  /* 0x7ff00000171c7812 */ /* 0x000fc800078ec0ff */
[CC--:B------:R-:W-:Y:S02]  /*2180*/  VIADDMNMX R24, R35.reuse, -R28.reuse, 0xb9600000, !PT ;  /* 0xb960000023187446 */ /* 0x0c0fe4000780091c */
[----:B------:R-:W-:Y:S02]  /*2190*/  ISETP.GE.U32.AND P1, PT, R35, R28, PT ;  /* 0x0000001c2300720c */ /* 0x000fe40003f26070 */
[----:B------:R-:W-:Y:S02]  /*21a0*/  VIMNMX R24, PT, PT, R24, 0x46a00000, PT ;  /* 0x46a0000018187848 */ /* 0x000fe40003fe0100 */
[----:B------:R-:W-:-:S05]  /*21b0*/  SEL R25, R34, 0x63400000, !P1 ;  /* 0x6340000022197807 */ /* 0x000fca0004800000 */
[----:B------:R-:W-:Y:S02]  /*21c0*/  IMAD.IADD R30, R24, 0x1, -R25 ;  /* 0x00000001181e7824 */ /* 0x000fe400078e0a19 */
[----:B------:R-:W-:-:S03]  /*21d0*/  IMAD.MOV.U32 R24, RZ, RZ, RZ ;  /* 0x000000ffff187224 */ /* 0x000fc600078e00ff */
[----:B------:R-:W-:-:S06]  /*21e0*/  IADD3 R25, PT, PT, R30, 0x7fe00000, RZ ;  /* 0x7fe000001e197810 */ /* 0x000fcc0007ffe0ff */
[----:B------:R-:W-:-:S10]  /*21f0*/  DMUL R28, R32, R24 ;  /* 0x00000018201c7228 */ /* 0x000fd40000000000 */
[----:B------:R-:W-:-:S13]  /*2200*/  FSETP.GTU.AND P1, PT, |R29|, 1.469367938527859385e-39, PT ;  /* 0x001000001d00780b */ /* 0x000fda0003f2c200 */
[----:B------:R-:W-:Y:S05]  /*2210*/  @P1 BRA `(.L_x_39) ;  /* 0x0000000000941947 */ /* 0x000fea0003800000 */
[----:B------:R-:W-:Y:S01]  /*2220*/  DFMA R6, R32, -R6, R26 ;  /* 0x800000062006722b */ /* 0x000fe2000000001a */
[----:B------:R-:W-:-:S09]  /*2230*/  IMAD.MOV.U32 R24, RZ, RZ, RZ ;  /* 0x000000ffff187224 */ /* 0x000fd200078e00ff */
[C---:B------:R-:W-:Y:S02]  /*2240*/  FSETP.NEU.AND P1, PT, R7.reuse, RZ, PT ;  /* 0x000000ff0700720b */ /* 0x040fe40003f2d000 */
[----:B------:R-:W-:-:S04]  /*2250*/  LOP3.LUT R23, R7, 0x80000000, R23, 0x48, !PT ;  /* 0x8000000007177812 */ /* 0x000fc800078e4817 */
[----:B------:R-:W-:-:S07]  /*2260*/  LOP3.LUT R25, R23, R25, RZ, 0xfc, !PT ;  /* 0x0000001917197212 */ /* 0x000fce00078efcff */
[----:B------:R-:W-:Y:S05]  /*2270*/  @!P1 BRA `(.L_x_39) ;  /* 0x00000000007c9947 */ /* 0x000fea0003800000 */
[----:B------:R-:W-:Y:S01]  /*2280*/  IMAD.MOV R7, RZ, RZ, -R30 ;  /* 0x000000ffff077224 */ /* 0x000fe200078e0a1e */
[----:B------:R-:W-:Y:S01]  /*2290*/  DMUL.RP R24, R32, R24 ;  /* 0x0000001820187228 */ /* 0x000fe20000008000 */
[----:B------:R-:W-:-:S06]  /*22a0*/  IMAD.MOV.U32 R6, RZ, RZ, RZ ;  /* 0x000000ffff067224 */ /* 0x000fcc00078e00ff */
[----:B------:R-:W-:-:S03]  /*22b0*/  DFMA R6, R28, -R6, R32 ;  /* 0x800000061c06722b */ /* 0x000fc60000000020 */
[----:B------:R-:W-:-:S03]  /*22c0*/  LOP3.LUT R23, R25, R23, RZ, 0x3c, !PT ;  /* 0x0000001719177212 */ /* 0x000fc600078e3cff */
[----:B------:R-:W-:-:S04]  /*22d0*/  IADD3 R6, PT, PT, -R30, -0x43300000, RZ ;  /* 0xbcd000001e067810 */ /* 0x000fc80007ffe1ff */
[----:B------:R-:W-:-:S04]  /*22e0*/  FSETP.NEU.AND P1, PT, |R7|, R6, PT ;  /* 0x000000060700720b */ /* 0x000fc80003f2d200 */
[----:B------:R-:W-:Y:S02]  /*22f0*/  FSEL R28, R24, R28, !P1 ;  /* 0x0000001c181c7208 */ /* 0x000fe40004800000 */
[----:B------:R-:W-:Y:S01]  /*2300*/  FSEL R29, R23, R29, !P1 ;  /* 0x0000001d171d7208 */ /* 0x000fe20004800000 */
[----:B------:R-:W-:Y:S06]  /*2310*/  BRA `(.L_x_39) ;  /* 0x0000000000547947 */ /* 0x000fec0003800000 */
.L_x_38:
[----:B------:R-:W-:-:S14]  /*2320*/  DSETP.NAN.AND P1, PT, R24, R24, PT ;  /* 0x000000181800722a */ /* 0x000fdc0003f28000 */
[----:B------:R-:W-:Y:S05]  /*2330*/  @P1 BRA `(.L_x_40) ;  /* 0x0000000000441947 */ /* 0x000fea0003800000 */
[----:B------:R-:W-:-:S14]  /*2340*/  DSETP.NAN.AND P1, PT, R22, R22, PT ;  /* 0x000000161600722a */ /* 0x000fdc0003f28000 */
[----:B------:R-:W-:Y:S05]  /*2350*/  @P1 BRA `(.L_x_41) ;  /* 0x0000000000301947 */ /* 0x000fea0003800000 */
[----:B------:R-:W-:Y:S01]  /*2360*/  ISETP.NE.AND P1, PT, R37, R38, PT ;  /* 0x000000262500720c */ /* 0x000fe20003f25270 */
[----:B------:R-:W-:Y:S01]  /*2370*/  IMAD.MOV.U32 R29, RZ, RZ, -0x80000 ;  /* 0xfff80000ff1d7424 */ /* 0x000fe200078e00ff */
[----:B------:R-:W-:-:S11]  /*2380*/  MOV R28, 0x0 ;  /* 0x00000000001c7802 */ /* 0x000fd60000000f00 */
[----:B------:R-:W-:Y:S05]  /*2390*/  @!P1 BRA `(.L_x_39) ;  /* 0x0000000000349947 */ /* 0x000fea0003800000 */
[----:B------:R-:W-:Y:S02]  /*23a0*/  ISETP.NE.AND P1, PT, R37, 0x7ff00000, PT ;  /* 0x7ff000002500780c */ /* 0x000fe40003f25270 */
[----:B------:R-:W-:Y:S02]  /*23b0*/  LOP3.LUT R29, R25, 0x80000000, R23, 0x48, !PT ;  /* 0x80000000191d7812 */ /* 0x000fe400078e4817 */
[----:B------:R-:W-:-:S13]  /*23c0*/  ISETP.EQ.OR P1, PT, R38, RZ, !P1 ;  /* 0x000000ff2600720c */ /* 0x000fda0004f22670 */
[----:B------:R-:W-:Y:S01]  /*23d0*/  @P1 LOP3.LUT R6, R29, 0x7ff00000, RZ, 0xfc, !PT ;  /* 0x7ff000001d061812 */ /* 0x000fe200078efcff */
[----:B------:R-:W-:Y:S02]  /*23e0*/  @!P1 IMAD.MOV.U32 R28, RZ, RZ, RZ ;  /* 0x000000ffff1c9224 */ /* 0x000fe400078e00ff */
[----:B------:R-:W-:Y:S02]  /*23f0*/  @P1 IMAD.MOV.U32 R28, RZ, RZ, RZ ;  /* 0x000000ffff1c1224 */ /* 0x000fe400078e00ff */
[----:B------:R-:W-:Y:S01]  /*2400*/  @P1 IMAD.MOV.U32 R29, RZ, RZ, R6 ;  /* 0x000000ffff1d1224 */ /* 0x000fe200078e0006 */
[----:B------:R-:W-:Y:S06]  /*2410*/  BRA `(.L_x_39) ;  /* 0x0000000000147947 */ /* 0x000fec0003800000 */
.L_x_41:
[----:B------:R-:W-:Y:S02]  /*2420*/  LOP3.LUT R29, R23, 0x80000, RZ, 0xfc, !PT ;  /* 0x00080000171d7812 */ /* 0x000fe400078efcff */
[----:B------:R-:W-:Y:S01]  /*2430*/  MOV R28, R22 ;  /* 0x00000016001c7202 */ /* 0x000fe20000000f00 */
[----:B------:R-:W-:Y:S06]  /*2440*/  BRA `(.L_x_39) ;  /* 0x0000000000087947 */ /* 0x000fec0003800000 */
.L_x_40:
[----:B------:R-:W-:Y:S01]  /*2450*/  LOP3.LUT R29, R25, 0x80000, RZ, 0xfc, !PT ;  /* 0x00080000191d7812 */ /* 0x000fe200078efcff */
[----:B------:R-:W-:-:S07]  /*2460*/  IMAD.MOV.U32 R28, RZ, RZ, R24 ;  /* 0x000000ffff1c7224 */ /* 0x000fce00078e0018 */
.L_x_39:
[----:B------:R-:W-:Y:S05]  /*2470*/  BSYNC.RECONVERGENT B1 ;  /* 0x0000000000017941 */ /* 0x000fea0003800200 */
.L_x_37:
[----:B------:R-:W-:Y:S02]  /*2480*/  IMAD.MOV.U32 R37, RZ, RZ, 0x0 ;  /* 0x00000000ff257424 */ /* 0x000fe400078e00ff */
[----:B------:R-:W-:Y:S02]  /*2490*/  IMAD.MOV.U32 R6, RZ, RZ, R28 ;  /* 0x000000ffff067224 */ /* 0x000fe400078e001c */
[----:B------:R-:W-:Y:S01]  /*24a0*/  IMAD.MOV.U32 R7, RZ, RZ, R29 ;  /* 0x000000ffff077224 */ /* 0x000fe200078e001d */
[----:B------:R-:W-:Y:S06]  /*24b0*/  RET.REL.NODEC R36 `(_Z3gamPdddddS_dS_iP17curandStateXORWOW) ;  /* 0xffffffd824d07950 */ /* 0x000fec0003c3ffff */
        .weak           $__internal_2_$__cuda_sm20_dsqrt_rn_f64_mediumpath_v1
        .type           $__internal_2_$__cuda_sm20_dsqrt_rn_f64_mediumpath_v1,@function
        .size           $__internal_2_$__cuda_sm20_dsqrt_rn_f64_mediumpath_v1,($__internal_3_$__cuda_sm20_sqrt_rn_f32_slowpath - $__internal_2_$__cuda_sm20_dsqrt_rn_f64_mediumpath_v1)
$__internal_2_$__cuda_sm20_dsqrt_rn_f64_mediumpath_v1:
[----:B------:R-:W-:Y:S02]  /*24c0*/  ISETP.GE.U32.AND P0, PT, R6, -0x3400000, PT ;  /* 0xfcc000000600780c */ /* 0x000fe40003f06070 */
[----:B------:R-:W-:-:S11]  /*24d0*/  MOV R23, R31 ;  /* 0x0000001f00177202 */ /* 0x000fd60000000f00 */
[----:B------:R-:W-:Y:S05]  /*24e0*/  @!P0 BRA `(.L_x_42) ;  /* 0x0000000000208947 */ /* 0x000fea0003800000 */
[----:B------:R-:W-:-:S10]  /*24f0*/  DFMA.RM R22, R26, R22, R24 ;  /* 0x000000161a16722b */ /* 0x000fd40000004018 */
[----:B------:R-:W-:-:S05]  /*2500*/  IADD3 R6, P0, PT, R22, 0x1, RZ ;  /* 0x0000000116067810 */ /* 0x000fca0007f1e0ff */
[----:B------:R-:W-:-:S06]  /*2510*/  IMAD.X R7, RZ, RZ, R23, P0 ;  /* 0x000000ffff077224 */ /* 0x000fcc00000e0617 */
[----:B------:R-:W-:-:S08]  /*2520*/  DFMA.RP R12, -R22, R6, R12 ;  /* 0x00000006160c722b */ /* 0x000fd0000000810c */
[----:B------:R-:W-:-:S06]  /*2530*/  DSETP.GT.AND P0, PT, R12, RZ, PT ;  /* 0x000000ff0c00722a */ /* 0x000fcc0003f04000 */
[----:B------:R-:W-:Y:S02]  /*2540*/  FSEL R6, R6, R22, P0 ;  /* 0x0000001606067208 */ /* 0x000fe40000000000 */
[----:B------:R-:W-:Y:S01]  /*2550*/  FSEL R7, R7, R23, P0 ;  /* 0x0000001707077208 */ /* 0x000fe20000000000 */
[----:B------:R-:W-:Y:S06]  /*2560*/  BRA `(.L_x_43) ;  /* 0x0000000000647947 */ /* 0x000fec0003800000 */
.L_x_42:
[----:B------:R-:W-:-:S14]  /*2570*/  DSETP.NE.AND P0, PT, R12, RZ, PT ;  /* 0x000000ff0c00722a */ /* 0x000fdc0003f05000 */
[----:B------:R-:W-:Y:S05]  /*2580*/  @!P0 BRA `(.L_x_44) ;  /* 0x0000000000588947 */ /* 0x000fea0003800000 */
[----:B------:R-:W-:-:S13]  /*2590*/  ISETP.GE.AND P0, PT, R13, RZ, PT ;  /* 0x000000ff0d00720c */ /* 0x000fda0003f06270 */
[----:B------:R-:W-:Y:S02]  /*25a0*/  @!P0 IMAD.MOV.U32 R6, RZ, RZ, 0x0 ;  /* 0x00000000ff068424 */ /* 0x000fe400078e00ff */
[----:B------:R-:W-:Y:S01]  /*25b0*/  @!P0 IMAD.MOV.U32 R7, RZ, RZ, -0x80000 ;  /* 0xfff80000ff078424 */ /* 0x000fe200078e00ff */
[----:B------:R-:W-:Y:S06]  /*25c0*/  @!P0 BRA `(.L_x_43) ;  /* 0x00000000004c8947 */ /* 0x000fec0003800000 */
[----:B------:R-:W-:-:S13]  /*25d0*/  ISETP.GT.AND P0, PT, R13, 0x7fefffff, PT ;  /* 0x7fefffff0d00780c */ /* 0x000fda0003f04270 */
[----:B------:R-:W-:Y:S05]  /*25e0*/  @P0 BRA `(.L_x_44) ;  /* 0x0000000000400947 */ /* 0x000fea0003800000 */
[----:B------:R-:W-:Y:S01]  /*25f0*/  DMUL R12, R12, 8.11296384146066816958e+31 ;  /* 0x469000000c0c7828 */ /* 0x000fe20000000000 */
[----:B------:R-:W-:Y:S01]  /*2600*/  IMAD.MOV.U32 R6, RZ, RZ, RZ ;  /* 0x000000ffff067224 */ /* 0x000fe200078e00ff */
[----:B------:R-:W-:Y:S01]  /*2610*/  MOV R22, 0x0 ;  /* 0x0000000000167802 */ /* 0x000fe20000000f00 */
[----:B------:R-:W-:-:S03]  /*2620*/  IMAD.MOV.U32 R23, RZ, RZ, 0x3fd80000 ;  /* 0x3fd80000ff177424 */ /* 0x000fc600078e00ff */
[----:B------:R-:W0:Y:S02]  /*2630*/  MUFU.RSQ64H R7, R13 ;  /* 0x0000000d00077308 */ /* 0x000e240000001c00 */
[----:B0-----:R-:W-:-:S08]  /*2640*/  DMUL R8, R6, R6 ;  /* 0x0000000606087228 */ /* 0x001fd00000000000 */
[----:B------:R-:W-:-:S08]  /*2650*/  DFMA R8, R12, -R8, 1 ;  /* 0x3ff000000c08742b */ /* 0x000fd00000000808 */
[----:B------:R-:W-:Y:S02]  /*2660*/  DFMA R22, R8, R22, 0.5 ;  /* 0x3fe000000816742b */ /* 0x000fe40000000016 */
[----:B------:R-:W-:-:S08]  /*2670*/  DMUL R8, R6, R8 ;  /* 0x0000000806087228 */ /* 0x000fd00000000000 */
[----:B------:R-:W-:-:S08]  /*2680*/  DFMA R8, R22, R8, R6 ;  /* 0x000000081608722b */ /* 0x000fd00000000006 */
[----:B------:R-:W-:Y:S02]  /*2690*/  DMUL R6, R12, R8 ;  /* 0x000000080c067228 */ /* 0x000fe40000000000 */
[----:B------:R-:W-:-:S06]  /*26a0*/  VIADD R9, R9, 0xfff00000 ;  /* 0xfff0000009097836 */ /* 0x000fcc0000000000 */
[----:B------:R-:W-:-:S08]  /*26b0*/  DFMA R22, R6, -R6, R12 ;  /* 0x800000060616722b */ /* 0x000fd0000000000c */
[----:B------:R-:W-:-:S10]  /*26c0*/  DFMA R6, R8, R22, R6 ;  /* 0x000000160806722b */ /* 0x000fd40000000006 */
[----:B------:R-:W-:Y:S01]  /*26d0*/  VIADD R7, R7, 0xfcb00000 ;  /* 0xfcb0000007077836 */ /* 0x000fe20000000000 */
[----:B------:R-:W-:Y:S06]  /*26e0*/  BRA `(.L_x_43) ;  /* 0x0000000000047947 */ /* 0x000fec0003800000 */
.L_x_44:
[----:B------:R-:W-:-:S11]  /*26f0*/  DADD R6, R12, R12 ;  /* 0x000000000c067229 */ /* 0x000fd6000000000c */
.L_x_43:
[----:B------:R-:W-:Y:S01]  /*2700*/  IMAD.MOV.U32 R5, RZ, RZ, 0x0 ;  /* 0x00000000ff057424 */ /* 0x000fe200078e00ff */
[----:B------:R-:W-:Y:S01]  /*2710*/  MOV R29, R7 ;  /* 0x00000007001d7202 */ /* 0x000fe20000000f00 */
[----:B------:R-:W-:Y:S02]  /*2720*/  IMAD.MOV.U32 R28, RZ, RZ, R6 ;  /* 0x000000ffff1c7224 */ /* 0x000fe400078e0006 */
[----:B------:R-:W-:Y:S05]  /*2730*/  RET.REL.NODEC R4 `(_Z3gamPdddddS_dS_iP17curandStateXORWOW) ;  /* 0xffffffd804307950 */ /* 0x000fea0003c3ffff */
        .weak           $__internal_3_$__cuda_sm20_sqrt_rn_f32_slowpath
        .type           $__internal_3_$__cuda_sm20_sqrt_rn_f32_slowpath,@function
        .size           $__internal_3_$__cuda_sm20_sqrt_rn_f32_slowpath,($_Z3gamPdddddS_dS_iP17curandStateXORWOW$__internal_accurate_pow - $__internal_3_$__cuda_sm20_sqrt_rn_f32_slowpath)
$__internal_3_$__cuda_sm20_sqrt_rn_f32_slowpath:
[----:B------:R-:W-:-:S13]  /*2740*/  LOP3.LUT P0, RZ, R17, 0x7fffffff, RZ, 0xc0, !PT ;  /* 0x7fffffff11ff7812 */ /* 0x000fda000780c0ff */
[----:B------:R-:W-:Y:S01]  /*2750*/  @!P0 IMAD.MOV.U32 R2, RZ, RZ, R17 ;  /* 0x000000ffff028224 */ /* 0x000fe200078e0011 */
[----:B------:R-:W-:Y:S06]  /*2760*/  @!P0 BRA `(.L_x_45) ;  /* 0x0000000000448947 */ /* 0x000fec0003800000 */
[----:B------:R-:W-:Y:S01]  /*2770*/  FSETP.GEU.FTZ.AND P0, PT, R17, RZ, PT ;  /* 0x000000ff1100720b */ /* 0x000fe20003f1e000 */
[----:B------:R-:W-:-:S12]  /*2780*/  IMAD.MOV.U32 R0, RZ, RZ, R17 ;  /* 0x000000ffff007224 */ /* 0x000fd800078e0011 */
[----:B------:R-:W-:Y:S01]  /*2790*/  @!P0 IMAD.MOV.U32 R2, RZ, RZ, 0x7fffffff ;  /* 0x7fffffffff028424 */ /* 0x000fe200078e00ff */
[----:B------:R-:W-:Y:S06]  /*27a0*/  @!P0 BRA `(.L_x_45) ;  /* 0x0000000000348947 */ /* 0x000fec0003800000 */
[----:B------:R-:W-:-:S13]  /*27b0*/  FSETP.GTU.FTZ.AND P0, PT, |R0|, +INF , PT ;  /* 0x7f8000000000780b */ /* 0x000fda0003f1c200 */
[----:B------:R-:W-:Y:S01]  /*27c0*/  @P0 FADD.FTZ R2, R0, 1 ;  /* 0x3f80000000020421 */ /* 0x000fe20000010000 */
[----:B------:R-:W-:Y:S06]  /*27d0*/  @P0 BRA `(.L_x_45) ;  /* 0x0000000000280947 */ /* 0x000fec0003800000 */
[----:B------:R-:W-:-:S13]  /*27e0*/  FSETP.NEU.FTZ.AND P0, PT, |R0|, +INF , PT ;  /* 0x7f8000000000780b */ /* 0x000fda0003f1d200 */
[----:B------:R-:W-:-:S04]  /*27f0*/  @P0 FFMA R4, R0, 1.84467440737095516160e+19, RZ ;  /* 0x5f80000000040823 */ /* 0x000fc800000000ff */
[----:B------:R-:W0:Y:S02]  /*2800*/  @P0 MUFU.RSQ R9, R4 ;  /* 0x0000000400090308 */ /* 0x000e240000001400 */
[----:B0-----:R-:W-:Y:S01]  /*2810*/  @P0 FMUL.FTZ R17, R4, R9 ;  /* 0x0000000904110220 */ /* 0x001fe20000410000 */
[----:B------:R-:W-:-:S03]  /*2820*/  @P0 FMUL.FTZ R9, R9, 0.5 ;  /* 0x3f00000009090820 */ /* 0x000fc60000410000 */
[----:B------:R-:W-:-:S04]  /*2830*/  @P0 FADD.FTZ R2, -R17, -RZ ;  /* 0x800000ff11020221 */ /* 0x000fc80000010100 */
[----:B------:R-:W-:Y:S01]  /*2840*/  @P0 FFMA R6, R17, R2, R4 ;  /* 0x0000000211060223 */ /* 0x000fe20000000004 */
[----:B------:R-:W-:-:S03]  /*2850*/  @!P0 MOV R2, R0 ;  /* 0x0000000000028202 */ /* 0x000fc60000000f00 */
[----:B------:R-:W-:-:S04]  /*2860*/  @P0 FFMA R6, R6, R9, R17 ;  /* 0x0000000906060223 */ /* 0x000fc80000000011 */
[----:B------:R-:W-:-:S07]  /*2870*/  @P0 FMUL.FTZ R2, R6, 2.3283064365386962891e-10 ;  /* 0x2f80000006020820 */ /* 0x000fce0000410000 */
.L_x_45:
[----:B------:R-:W-:-:S04]  /*2880*/  IMAD.MOV.U32 R17, RZ, RZ, 0x0 ;  /* 0x00000000ff117424 */ /* 0x000fc800078e00ff */
[----:B------:R-:W-:Y:S05]  /*2890*/  RET.REL.NODEC R16 `(_Z3gamPdddddS_dS_iP17curandStateXORWOW) ;  /* 0xffffffd410d87950 */ /* 0x000fea0003c3ffff */
        .type           $_Z3gamPdddddS_dS_iP17curandStateXORWOW$__internal_accurate_pow,@function
        .size           $_Z3gamPdddddS_dS_iP17curandStateXORWOW$__internal_accurate_pow,(.L_x_67 - $_Z3gamPdddddS_dS_iP17curandStateXORWOW$__internal_accurate_pow)
$_Z3gamPdddddS_dS_iP17curandStateXORWOW$__internal_accurate_pow:
[----:B------:R-:W-:Y:S01]  /*28a0*/  ISETP.GT.U32.AND P0, PT, R41, 0xfffff, PT ;  /* 0x000fffff2900780c */ /* 0x000fe20003f04070 */
[----:B------:R-:W-:Y:S01]  /*28b0*/  IMAD.MOV.U32 R22, RZ, RZ, R26 ;  /* 0x000000ffff167224 */ /* 0x000fe200078e001a */
[----:B------:R-:W-:Y:S01]  /*28c0*/  MOV R28, 0x41ad3b5a ;  /* 0x41ad3b5a001c7802 */ /* 0x000fe20000000f00 */
[--C-:B------:R-:W-:Y:S01]  /*28d0*/  IMAD.MOV.U32 R23, RZ, RZ, R41.reuse ;  /* 0x000000ffff177224 */ /* 0x100fe200078e0029 */
[----:B------:R-:W-:Y:S01]  /*28e0*/  UMOV UR6, 0x7d2cafe2 ;  /* 0x7d2cafe200067882 */ /* 0x000fe20000000000 */
[--C-:B------:R-:W-:Y:S01]  /*28f0*/  IMAD.MOV.U32 R17, RZ, RZ, R41.reuse ;  /* 0x000000ffff117224 */ /* 0x100fe200078e0029 */
[----:B------:R-:W-:Y:S01]  /*2900*/  UMOV UR7, 0x3eb0f5ff ;  /* 0x3eb0f5ff00077882 */ /* 0x000fe20000000000 */
[----:B------:R-:W-:Y:S01]  /*2910*/  IMAD.MOV.U32 R24, RZ, RZ, RZ ;  /* 0x000000ffff187224 */ /* 0x000fe200078e00ff */
[----:B------:R-:W-:Y:S01]  /*2920*/  SHF.R.U32.HI R41, RZ, 0x14, R41 ;  /* 0x00000014ff297819 */ /* 0x000fe20000011629 */
[----:B------:R-:W-:Y:S01]  /*2930*/  IMAD.MOV.U32 R29, RZ, RZ, 0x3ed0f5d2 ;  /* 0x3ed0f5d2ff1d7424 */ /* 0x000fe200078e00ff */
[----:B------:R-:W-:Y:S01]  /*2940*/  UMOV UR8, 0x3b39803f ;  /* 0x3b39803f00087882 */ /* 0x000fe20000000000 */
[----:B------:R-:W-:-:S02]  /*2950*/  UMOV UR9, 0x3c7abc9e ;  /* 0x3c7abc9e00097882 */ /* 0x000fc40000000000 */
[----:B------:R-:W-:-:S10]  /*2960*/  @!P0 DMUL R22, R22, 1.80143985094819840000e+16 ;  /* 0x4350000016168828 */ /* 0x000fd40000000000 */
[----:B------:R-:W-:Y:S01]  /*2970*/  @!P0 MOV R17, R23 ;  /* 0x0000001700118202 */ /* 0x000fe20000000f00 */
[----:B------:R-:W-:Y:S01]  /*2980*/  @!P0 IMAD.MOV.U32 R26, RZ, RZ, R22 ;  /* 0x000000ffff1a8224 */ /* 0x000fe200078e0016 */
[----:B------:R-:W-:Y:S02]  /*2990*/  @!P0 LEA.HI R41, R23, 0xffffffca, RZ, 0xc ;  /* 0xffffffca17298811 */ /* 0x000fe400078f60ff */
[----:B------:R-:W-:-:S04]  /*29a0*/  LOP3.LUT R17, R17, 0x800fffff, RZ, 0xc0, !PT ;  /* 0x800fffff11117812 */ /* 0x000fc800078ec0ff */
[----:B------:R-:W-:-:S04]  /*29b0*/  LOP3.LUT R27, R17, 0x3ff00000, RZ, 0xfc, !PT ;  /* 0x3ff00000111b7812 */ /* 0x000fc800078efcff */
[----:B------:R-:W-:-:S13]  /*29c0*/  ISETP.GE.U32.AND P1, PT, R27, 0x3ff6a09f, PT ;  /* 0x3ff6a09f1b00780c */ /* 0x000fda0003f26070 */
[----:B------:R-:W-:-:S04]  /*29d0*/  @P1 VIADD R17, R27, 0xfff00000 ;  /* 0xfff000001b111836 */ /* 0x000fc80000000000 */
        /* <DEDUP_REMOVED lines=9> */
[----:B------:R-:W-:-:S08]  /*2a70*/  DMUL R36, R24, R24 ;  /* 0x0000001818247228 */ /* 0x000fd00000000000 */
[----:B------:R-:W-:Y:S01]  /*2a80*/  DFMA R28, R36, UR6, R28 ;  /* 0x00000006241c7c2b */ /* 0x000fe2000800001c */
[----:B------:R-:W-:Y:S01]  /*2a90*/  UMOV UR6, 0x75488a3f ;  /* 0x75488a3f00067882 */ /* 0x000fe20000000000 */
[----:B------:R-:W-:-:S06]  /*2aa0*/  UMOV UR7, 0x3ef3b20a ;  /* 0x3ef3b20a00077882 */ /* 0x000fcc0000000000 */
[----:B------:R-:W-:Y:S01]  /*2ab0*/  DFMA R34, R36, R28, UR6 ;  /* 0x0000000624227e2b */ /* 0x000fe2000800001c */
[----:B------:R-:W-:Y:S01]  /*2ac0*/  UMOV UR6, 0xe4faecd5 ;  /* 0xe4faecd500067882 */ /* 0x000fe20000000000 */
[----:B------:R-:W-:Y:S01]  /*2ad0*/  UMOV UR7, 0x3f1745cd ;  /* 0x3f1745cd00077882 */ /* 0x000fe20000000000 */
[----:B------:R-:W-:-:S05]  /*2ae0*/  DADD R28, R26, -R24 ;  /* 0x000000001a1c7229 */ /* 0x000fca0000000818 */
[----:B------:R-:W-:Y:S01]  /*2af0*/  DFMA R34, R36, R34, UR6 ;  /* 0x0000000624227e2b */ /* 0x000fe20008000022 */
        /* <DEDUP_REMOVED lines=10> */
[----:B------:R-:W-:Y:S02]  /*2ba0*/  DMUL R28, R30, R28 ;  /* 0x0000001c1e1c7228 */ /* 0x000fe40000000000 */
[----:B------:R-:W-:-:S03]  /*2bb0*/  DMUL R30, R24, R24 ;  /* 0x00000018181e7228 */ /* 0x000fc60000000000 */
[----:B------:R-:W-:Y:S01]  /*2bc0*/  DFMA R34, R36, R34, UR6 ;  /* 0x0000000624227e2b */ /* 0x000fe20008000022 */
[----:B------:R-:W-:Y:S01]  /*2bd0*/  UMOV UR6, 0x55555555 ;  /* 0x5555555500067882 */ /* 0x000fe20000000000 */
[----:B------:R-:W-:-:S03]  /*2be0*/  UMOV UR7, 0x3fb55555 ;  /* 0x3fb5555500077882 */ /* 0x000fc60000000000 */
[----:B------:R-:W-:-:S03]  /*2bf0*/  DMUL R22, R24, R30 ;  /* 0x0000001e18167228 */ /* 0x000fc60000000000 */
[----:B------:R-:W-:-:S08]  /*2c00*/  DFMA R26, R36, R34, UR6 ;  /* 0x00000006241a7e2b */ /* 0x000fd00008000022 */
[----:B------:R-:W-:Y:S01]  /*2c10*/  DADD R32, -R26, UR6 ;  /* 0x000000061a207e29 */ /* 0x000fe20008000100 */
[----:B------:R-:W-:Y:S01]  /*2c20*/  UMOV UR6, 0xb9e7b0 ;  /* 0x00b9e7b000067882 */ /* 0x000fe20000000000 */
[----:B------:R-:W-:-:S06]  /*2c30*/  UMOV UR7, 0x3c46a4cb ;  /* 0x3c46a4cb00077882 */ /* 0x000fcc0000000000 */
[----:B------:R-:W-:Y:S02]  /*2c40*/  DFMA R32, R36, R34, R32 ;  /* 0x000000222420722b */ /* 0x000fe40000000020 */
[----:B------:R-:W-:Y:S01]  /*2c50*/  DFMA R34, R24, R24, -R30 ;  /* 0x000000181822722b */ /* 0x000fe2000000081e */
[----:B------:R-:W-:Y:S02]  /*2c60*/  VIADD R37, R29, 0x100000 ;  /* 0x001000001d257836 */ /* 0x000fe40000000000 */
[----:B------:R-:W-:-:S06]  /*2c70*/  IMAD.MOV.U32 R36, RZ, RZ, R28 ;  /* 0x000000ffff247224 */ /* 0x000fcc00078e001c */
[----:B------:R-:W-:Y:S02]  /*2c80*/  DFMA R34, R24, R36, R34 ;  /* 0x000000241822722b */ /* 0x000fe40000000022 */
[----:B------:R-:W-:Y:S01]  /*2c90*/  DADD R36, R32, -UR6 ;  /* 0x8000000620247e29 */ /* 0x000fe20008000000 */
[----:B------:R-:W-:Y:S01]  /*2ca0*/  UMOV UR6, 0x80000000 ;  /* 0x8000000000067882 */ /* 0x000fe20000000000 */
[----:B------:R-:W-:Y:S01]  /*2cb0*/  DFMA R32, R24, R30, -R22 ;  /* 0x0000001e1820722b */ /* 0x000fe20000000816 */
[----:B------:R-:W-:-:S07]  /*2cc0*/  UMOV UR7, 0x43300000 ;  /* 0x4330000000077882 */ /* 0x000fce0000000000 */
[----:B------:R-:W-:Y:S02]  /*2cd0*/  DFMA R32, R28, R30, R32 ;  /* 0x0000001e1c20722b */ /* 0x000fe40000000020 */
[----:B------:R-:W-:-:S06]  /*2ce0*/  DADD R30, R26, R36 ;  /* 0x000000001a1e7229 */ /* 0x000fcc0000000024 */
[----:B------:R-:W-:Y:S02]  /*2cf0*/  DFMA R32, R24, R34, R32 ;  /* 0x000000221820722b */ /* 0x000fe40000000020 */
[----:B------:R-:W-:Y:S02]  /*2d00*/  DADD R34, R26, -R30 ;  /* 0x000000001a227229 */ /* 0x000fe4000000081e */
[----:B------:R-:W-:-:S06]  /*2d10*/  DMUL R26, R30, R22 ;  /* 0x000000161e1a7228 */ /* 0x000fcc0000000000 */
[----:B------:R-:W-:Y:S02]  /*2d20*/  DADD R36, R36, R34 ;  /* 0x0000000024247229 */ /* 0x000fe40000000022 */
[----:B------:R-:W-:-:S08]  /*2d30*/  DFMA R34, R30, R22, -R26 ;  /* 0x000000161e22722b */ /* 0x000fd0000000081a */
[----:B------:R-:W-:-:S08]  /*2d40*/  DFMA R32, R30, R32, R34 ;  /* 0x000000201e20722b */ /* 0x000fd00000000022 */
[----:B------:R-:W-:-:S08]  /*2d50*/  DFMA R36, R36, R22, R32 ;  /* 0x000000162424722b */ /* 0x000fd00000000020 */
[----:B------:R-:W-:-:S08]  /*2d60*/  DADD R30, R26, R36 ;  /* 0x000000001a1e7229 */ /* 0x000fd00000000024 */
[--C-:B------:R-:W-:Y:S02]  /*2d70*/  DADD R22, R24, R30.reuse ;  /* 0x0000000018167229 */ /* 0x100fe4000000001e */
[----:B------:R-:W-:-:S06]  /*2d80*/  DADD R26, R26, -R30 ;  /* 0x000000001a1a7229 */ /* 0x000fcc000000081e */
[----:B------:R-:W-:Y:S02]  /*2d90*/  DADD R24, R24, -R22 ;  /* 0x0000000018187229 */ /* 0x000fe40000000816 */
[----:B------:R-:W-:-:S06]  /*2da0*/  DADD R26, R36, R26 ;  /* 0x00000000241a7229 */ /* 0x000fcc000000001a */
[----:B------:R-:W-:-:S08]  /*2db0*/  DADD R24, R30, R24 ;  /* 0x000000001e187229 */ /* 0x000fd00000000018 */
[----:B------:R-:W-:Y:S01]  /*2dc0*/  DADD R24, R26, R24 ;  /* 0x000000001a187229 */ /* 0x000fe20000000018 */
[C---:B------:R-:W-:Y:S01]  /*2dd0*/  VIADD R26, R41.reuse, 0xfffffc01 ;  /* 0xfffffc01291a7836 */ /* 0x040fe20000000000 */
[----:B------:R-:W-:Y:S01]  /*2de0*/  @P1 IADD3 R26, PT, PT, R41, -0x3fe, RZ ;  /* 0xfffffc02291a1810 */ /* 0x000fe20007ffe0ff */
[----:B------:R-:W-:-:S03]  /*2df0*/  IMAD.MOV.U32 R27, RZ, RZ, 0x43300000 ;  /* 0x43300000ff1b7424 */ /* 0x000fc600078e00ff */
[----:B------:R-:W-:Y:S02]  /*2e00*/  LOP3.LUT R26, R26, 0x80000000, RZ, 0x3c, !PT ;  /* 0x800000001a1a7812 */ /* 0x000fe400078e3cff */
[----:B------:R-:W-:-:S04]  /*2e10*/  DADD R30, R28, R24 ;  /* 0x000000001c1e7229 */ /* 0x000fc80000000018 */
[----:B------:R-:W-:Y:S01]  /*2e20*/  DADD R26, R26, -UR6 ;  /* 0x800000061a1a7e29 */ /* 0x000fe20008000000 */
[----:B------:R-:W-:Y:S01]  /*2e30*/  UMOV UR6, 0xfefa39ef ;  /* 0xfefa39ef00067882 */ /* 0x000fe20000000000 */
[----:B------:R-:W-:Y:S02]  /*2e40*/  UMOV UR7, 0x3fe62e42 ;  /* 0x3fe62e4200077882 */ /* 0x000fe40000000000 */
[----:B------:R-:W-:-:S08]  /*2e50*/  DADD R28, R22, R30 ;  /* 0x00000000161c7229 */ /* 0x000fd0000000001e */
[--C-:B------:R-:W-:Y:S02]  /*2e60*/  DFMA R24, R26, UR6, R28.reuse ;  /* 0x000000061a187c2b */ /* 0x100fe4000800001c */
[----:B------:R-:W-:-:S06]  /*2e70*/  DADD R32, R22, -R28 ;  /* 0x0000000016207229 */ /* 0x000fcc000000081c */
[----:B------:R-:W-:Y:S02]  /*2e80*/  DFMA R22, R26, -UR6, R24 ;  /* 0x800000061a167c2b */ /* 0x000fe40008000018 */
[----:B------:R-:W-:Y:S01]  /*2e90*/  DADD R32, R30, R32 ;  /* 0x000000001e207229 */ /* 0x000fe20000000020 */
[----:B------:R-:W-:Y:S02]  /*2ea0*/  IMAD.MOV.U32 R31, RZ, RZ, R9 ;  /* 0x000000ffff1f7224 */ /* 0x000fe400078e0009 */
[----:B------:R-:W-:-:S03]  /*2eb0*/  IMAD.MOV.U32 R30, RZ, RZ, R18 ;  /* 0x000000ffff1e7224 */ /* 0x000fc600078e0012 */
[----:B------:R-:W-:Y:S01]  /*2ec0*/  DADD R22, -R28, R22 ;  /* 0x000000001c167229 */ /* 0x000fe20000000116 */
[C---:B------:R-:W-:Y:S02]  /*2ed0*/  SHF.L.U32 R17, R31.reuse, 0x1, RZ ;  /* 0x000000011f117819 */ /* 0x040fe400000006ff */
[----:B------:R-:W-:Y:S02]  /*2ee0*/  LOP3.LUT R9, R31, 0xff0fffff, RZ, 0xc0, !PT ;  /* 0xff0fffff1f097812 */ /* 0x000fe400078ec0ff */
[----:B------:R-:W-:-:S03]  /*2ef0*/  ISETP.GT.U32.AND P0, PT, R17, -0x2000001, PT ;  /* 0xfdffffff1100780c */ /* 0x000fc60003f04070 */
[----:B------:R-:W-:Y:S01]  /*2f00*/  DADD R22, R32, -R22 ;  /* 0x0000000020167229 */ /* 0x000fe20000000816 */
[----:B------:R-:W-:-:S07]  /*2f10*/  SEL R31, R9, R31, P0 ;  /* 0x0000001f091f7207 */ /* 0x000fce0000000000 */
[----:B------:R-:W-:-:S08]  /*2f20*/  DFMA R26, R26, UR8, R22 ;  /* 0x000000081a1a7c2b */ /* 0x000fd00008000016 */
[----:B------:R-:W-:-:S08]  /*2f30*/  DADD R22, R24, R26 ;  /* 0x0000000018167229 */ /* 0x000fd0000000001a */
[----:B------:R-:W-:Y:S02]  /*2f40*/  DADD R24, R24, -R22 ;  /* 0x0000000018187229 */ /* 0x000fe40000000816 */
[----:B------:R-:W-:-:S06]  /*2f50*/  DMUL R32, R22, R30 ;  /* 0x0000001e16207228 */ /* 0x000fcc0000000000 */
[----:B------:R-:W-:Y:S02]  /*2f60*/  DADD R24, R26, R24 ;  /* 0x000000001a187229 */ /* 0x000fe40000000018 */
[----:B------:R-:W-:-:S08]  /*2f70*/  DFMA R22, R22, R30, -R32 ;  /* 0x0000001e1616722b */ /* 0x000fd00000000820 */
[----:B------:R-:W-:Y:S01]  /*2f80*/  DFMA R30, R24, R30, R22 ;  /* 0x0000001e181e722b */ /* 0x000fe20000000016 */
[----:B------:R-:W-:Y:S02]  /*2f90*/  IMAD.MOV.U32 R24, RZ, RZ, 0x652b82fe ;  /* 0x652b82feff187424 */ /* 0x000fe400078e00ff */
[----:B------:R-:W-:-:S05]  /*2fa0*/  IMAD.MOV.U32 R25, RZ, RZ, 0x3ff71547 ;  /* 0x3ff71547ff197424 */ /* 0x000fca00078e00ff */
[----:B------:R-:W-:-:S08]  /*2fb0*/  DADD R22, R32, R30 ;  /* 0x0000000020167229 */ /* 0x000fd0000000001e */
[----:B------:R-:W-:Y:S02]  /*2fc0*/  DFMA R24, R22, R24, 6.75539944105574400000e+15 ;  /* 0x433800001618742b */ /* 0x000fe40000000018 */
[----:B------:R-:W-:Y:S01]  /*2fd0*/  FSETP.GEU.AND P0, PT, |R23|, 4.1917929649353027344, PT ;  /* 0x4086232b1700780b */ /* 0x000fe20003f0e200 */
[----:B------:R-:W-:-:S05]  /*2fe0*/  DADD R32, R32, -R22 ;  /* 0x0000000020207229 */ /* 0x000fca0000000816 */
[----:B------:R-:W-:-:S03]  /*2ff0*/  DADD R26, R24, -6.75539944105574400000e+15 ;  /* 0xc3380000181a7429 */ /* 0x000fc60000000000 */
[----:B------:R-:W-:-:S05]  /*3000*/  DADD R30, R30, R32 ;  /* 0x000000001e1e7229 */ /* 0x000fca0000000020 */
[----:B------:R-:W-:Y:S01]  /*3010*/  DFMA R28, R26, -UR6, R22 ;  /* 0x800000061a1c7c2b */ /* 0x000fe20008000016 */
[----:B------:R-:W-:Y:S01]  /*3020*/  UMOV UR6, 0x3b39803f ;  /* 0x3b39803f00067882 */ /* 0x000fe20000000000 */
[----:B------:R-:W-:-:S06]  /*3030*/  UMOV UR7, 0x3c7abc9e ;  /* 0x3c7abc9e00077882 */ /* 0x000fcc0000000000 */
[----:B------:R-:W-:Y:S01]  /*3040*/  DFMA R28, R26, -UR6, R28 ;  /* 0x800000061a1c7c2b */ /* 0x000fe2000800001c */
[----:B------:R-:W-:Y:S01]  /*3050*/  UMOV UR6, 0x69ce2bdf ;  /* 0x69ce2bdf00067882 */ /* 0x000fe20000000000 */
[----:B------:R-:W-:Y:S01]  /*3060*/  IMAD.MOV.U32 R26, RZ, RZ, -0x35dec16 ;  /* 0xfca213eaff1a7424 */ /* 0x000fe200078e00ff */
[----:B------:R-:W-:Y:S01]  /*3070*/  MOV R27, 0x3e928af3 ;  /* 0x3e928af3001b7802 */ /* 0x000fe20000000f00 */
[----:B------:R-:W-:-:S05]  /*3080*/  UMOV UR7, 0x3e5ade15 ;  /* 0x3e5ade1500077882 */ /* 0x000fca0000000000 */
[----:B------:R-:W-:Y:S01]  /*3090*/  DFMA R26, R28, UR6, R26 ;  /* 0x000000061c1a7c2b */ /* 0x000fe2000800001a */
[----:B------:R-:W-:Y:S01]  /*30a0*/  UMOV UR6, 0x62401315 ;  /* 0x6240131500067882 */ /* 0x000fe20000000000 */
[----:B------:R-:W-:-:S06]  /*30b0*/  UMOV UR7, 0x3ec71dee ;  /* 0x3ec71dee00077882 */ /* 0x000fcc0000000000 */
[----:B------:R-:W-:Y:S01]  /*30c0*/  DFMA R26, R28, R26, UR6 ;  /* 0x000000061c1a7e2b */ /* 0x000fe2000800001a */
        /* <DEDUP_REMOVED lines=20> */
[----:B------:R-:W-:-:S08]  /*3210*/  DFMA R26, R28, R26, UR6 ;  /* 0x000000061c1a7e2b */ /* 0x000fd0000800001a */
[----:B------:R-:W-:-:S08]  /*3220*/  DFMA R26, R28, R26, 1 ;  /* 0x3ff000001c1a742b */ /* 0x000fd0000000001a */
[----:B------:R-:W-:-:S10]  /*3230*/  DFMA R26, R28, R26, 1 ;  /* 0x3ff000001c1a742b */ /* 0x000fd4000000001a */
[----:B------:R-:W-:Y:S02]  /*3240*/  IMAD R29, R24, 0x100000, R27 ;  /* 0x00100000181d7824 */ /* 0x000fe400078e021b */
[----:B------:R-:W-:Y:S01]  /*3250*/  IMAD.MOV.U32 R28, RZ, RZ, R26 ;  /* 0x000000ffff1c7224 */ /* 0x000fe200078e001a */
[----:B------:R-:W-:Y:S06]  /*3260*/  @!P0 BRA `(.L_x_46) ;  /* 0x0000000000308947 */ /* 0x000fec0003800000 */
[----:B------:R-:W-:Y:S01]  /*3270*/  FSETP.GEU.AND P1, PT, |R23|, 4.2275390625, PT ;  /* 0x408748001700780b */ /* 0x000fe20003f2e200 */
[C---:B------:R-:W-:Y:S02]  /*3280*/  DADD R28, R22.reuse, +INF ;  /* 0x7ff00000161c7429 */ /* 0x040fe40000000000 */
[----:B------:R-:W-:-:S08]  /*3290*/  DSETP.GEU.AND P0, PT, R22, RZ, PT ;  /* 0x000000ff1600722a */ /* 0x000fd00003f0e000 */
[----:B------:R-:W-:Y:S02]  /*32a0*/  FSEL R28, R28, RZ, P0 ;  /* 0x000000ff1c1c7208 */ /* 0x000fe40000000000 */
[----:B------:R-:W-:Y:S02]  /*32b0*/  @!P1 LEA.HI R9, R24, R24, RZ, 0x1 ;  /* 0x0000001818099211 */ /* 0x000fe400078f08ff */
[----:B------:R-:W-:Y:S02]  /*32c0*/  FSEL R29, R29, RZ, P0 ;  /* 0x000000ff1d1d7208 */ /* 0x000fe40000000000 */
[----:B------:R-:W-:-:S04]  /*32d0*/  @!P1 SHF.R.S32.HI R9, RZ, 0x1, R9 ;  /* 0x00000001ff099819 */ /* 0x000fc80000011409 */
[----:B------:R-:W-:Y:S01]  /*32e0*/  @!P1 LEA R27, R9, R27, 0x14 ;  /* 0x0000001b091b9211 */ /* 0x000fe200078ea0ff */
[----:B------:R-:W-:-:S05]  /*32f0*/  @!P1 IMAD.IADD R22, R24, 0x1, -R9 ;  /* 0x0000000118169824 */ /* 0x000fca00078e0a09 */
[----:B------:R-:W-:Y:S01]  /*3300*/  @!P1 LEA R23, R22, 0x3ff00000, 0x14 ;  /* 0x3ff0000016179811 */ /* 0x000fe200078ea0ff */
[----:B------:R-:W-:-:S06]  /*3310*/  @!P1 IMAD.MOV.U32 R22, RZ, RZ, RZ ;  /* 0x000000ffff169224 */ /* 0x000fcc00078e00ff */
[----:B------:R-:W-:-:S11]  /*3320*/  @!P1 DMUL R28, R26, R22 ;  /* 0x000000161a1c9228 */ /* 0x000fd60000000000 */
.L_x_46:
[----:B------:R-:W-:Y:S01]  /*3330*/  DFMA R30, R30, R28, R28 ;  /* 0x0000001c1e1e722b */ /* 0x000fe2000000001c */
[----:B------:R-:W-:Y:S01]  /*3340*/  IMAD.MOV.U32 R41, RZ, RZ, 0x0 ;  /* 0x00000000ff297424 */ /* 0x000fe200078e00ff */
[----:B------:R-:W-:-:S08]  /*3350*/  DSETP.NEU.AND P0, PT, |R28|, +INF , PT ;  /* 0x7ff000001c00742a */ /* 0x000fd00003f0d200 */
[----:B------:R-:W-:Y:S02]  /*3360*/  FSEL R24, R28, R30, !P0 ;  /* 0x0000001e1c187208 */ /* 0x000fe40004000000 */
[----:B------:R-:W-:Y:S01]  /*3370*/  FSEL R25, R29, R31, !P0 ;  /* 0x0000001f1d197208 */ /* 0x000fe20004000000 */
[----:B------:R-:W-:Y:S06]  /*3380*/  RET.REL.NODEC R40 `(_Z3gamPdddddS_dS_iP17curandStateXORWOW) ;  /* 0xffffffcc281c7950 */ /* 0x000fec0003c3ffff */
.L_x_47:
        /* <DEDUP_REMOVED lines=15> */
.L_x_67:


//--------------------- .text._Z3norPddiiddS_dddS_P17curandStateXORWOW --------------------------
	.section	.text._Z3norPddiiddS_dddS_P17curandStateXORWOW,"ax",@progbits
	.align	128
        .global         _Z3norPddiiddS_dddS_P17curandStateXORWOW
        .type           _Z3norPddiiddS_dddS_P17curandStateXORWOW,@function
        .size           _Z3norPddiiddS_dddS_P17curandStateXORWOW,(.L_x_69 - _Z3norPddiiddS_dddS_P17curandStateXORWOW)
        .other          _Z3norPddiiddS_dddS_P17curandStateXORWOW,@"STO_CUDA_ENTRY STV_DEFAULT"
_Z3norPddiiddS_dddS_P17curandStateXORWOW:
.text._Z3norPddiiddS_dddS_P17curandStateXORWOW:
[----:B------:R-:W-:Y:S01]  /*0000*/  LDC R1, c[0x0][0x37c] ;  /* 0x0000df00ff017b82 */ /* 0x000fe20000000800 */
[----:B------:R-:W0:Y:S07]  /*0010*/  S2R R18, SR_TID.X ;  /* 0x0000000000127919 */ /* 0x000e2e0000002100 */
[----:B------:R-:W0:Y:S01]  /*0020*/  S2UR UR4, SR_CTAID.X ;  /* 0x00000000000479c3 */ /* 0x000e220000002500 */
[----:B------:R-:W1:Y:S07]  /*0030*/  LDCU.64 UR6, c[0x0][0x358] ;  /* 0x00006b00ff0677ac */ /* 0x000e6e0008000a00 */
[----:B------:R-:W0:Y:S08]  /*0040*/  LDC R5, c[0x0][0x360] ;  /* 0x0000d800ff057b82 */ /* 0x000e300000000800 */
[----:B------:R-:W2:Y:S08]  /*0050*/  LDC.64 R2, c[0x0][0x380] ;  /* 0x0000e000ff027b82 */ /* 0x000eb00000000a00 */
[----:B------:R-:W3:Y:S01]  /*0060*/  LDC.64 R10, c[0x0][0x3d0] ;  /* 0x0000f400ff0a7b82 */ /* 0x000ee20000000a00 */
[----:B0-----:R-:W-:Y:S01]  /*0070*/  IMAD R18, R5, UR4, R18 ;  /* 0x0000000405127c24 */ /* 0x001fe2000f8e0212 */
[----:B------:R-:W0:Y:S03]  /*0080*/  LDCU.64 UR4, c[0x0][0x390] ;  /* 0x00007200ff0477ac */ /* 0x000e260008000a00 */
[----:B--2---:R-:W-:-:S05]  /*0090*/  IMAD.WIDE R2, R18, 0x8, R2 ;  /* 0x0000000812027825 */ /* 0x004fca00078e0202 */
[----:B-1----:R-:W2:Y:S01]  /*00a0*/  LDG.E.64 R6, desc[UR6][R2.64] ;  /* 0x0000000602067981 */ /* 0x002ea2000c1e1b00 */
[----:B---3--:R-:W-:-:S05]  /*00b0*/  IMAD.WIDE R10, R18, 0x30, R10 ;  /* 0x00000030120a7825 */ /* 0x008fca00078e020a */
[----:B------:R1:W5:Y:S04]  /*00c0*/  LDG.E R0, desc[UR6][R10.64+0x8] ;  /* 0x000008060a007981 */ /* 0x000368000c1e1900 */
[----:B------:R1:W5:Y:S04]  /*00d0*/  LDG.E R19, desc[UR6][R10.64+0x14] ;  /* 0x000014060a137981 */ /* 0x000368000c1e1900 */
[----:B------:R1:W5:Y:S04]  /*00e0*/  LDG.E R22, desc[UR6][R10.64+0x18] ;  /* 0x000018060a167981 */ /* 0x000368000c1e1900 */
[----:B------:R1:W5:Y:S04]  /*00f0*/  LDG.E R23, desc[UR6][R10.64+0x20] ;  /* 0x000020060a177981 */ /* 0x000368000c1e1900 */
[----:B------:R1:W5:Y:S01]  /*0100*/  LDG.E.64 R4, desc[UR6][R10.64] ;  /* 0x000000060a047981 */ /* 0x000362000c1e1b00 */
[----:B0-----:R-:W-:Y:S01]  /*0110*/  UIMAD UR4, UR5, UR4, URZ ;  /* 0x00000004050472a4 */ /* 0x001fe2000f8e02ff */
[----:B------:R-:W-:Y:S01]  /*0120*/  BSSY.RECONVERGENT B0, `(.L_x_48) ;  /* 0x0000013000007945 */ /* 0x000fe20003800200 */
[----:B--2---:R-:W0:Y:S01]  /*0130*/  MUFU.RCP64H R9, R7 ;  /* 0x0000000700097308 */ /* 0x004e220000001800 */
[----:B------:R-:W-:-:S05]  /*0140*/  VIADD R8, R7, 0x300402 ;  /* 0x0030040207087836 */ /* 0x000fca0000000000 */
[----:B------:R-:W-:Y:S01]  /*0150*/  FSETP.GEU.AND P0, PT, |R8|, 5.8789094863358348022e-39, PT ;  /* 0x004004020800780b */ /* 0x000fe20003f0e200 */
[----:B0-----:R-:W-:-:S08]  /*0160*/  DFMA R12, -R6, R8, 1 ;  /* 0x3ff00000060c742b */ /* 0x001fd00000000108 */
[----:B------:R-:W-:Y:S02]  /*0170*/  DFMA R14, R12, R12, R12 ;  /* 0x0000000c0c0e722b */ /* 0x000fe4000000000c */
[----:B------:R-:W0:Y:S06]  /*0180*/  LDC.64 R12, c[0x0][0x388] ;  /* 0x0000e200ff0c7b82 */ /* 0x000e2c0000000a00 */
[----:B------:R-:W-:Y:S02]  /*0190*/  DFMA R20, R8, R14, R8 ;  /* 0x0000000e0814722b */ /* 0x000fe40000000008 */
[----:B------:R-:W0:Y:S06]  /*01a0*/  I2F.F64 R14, UR4 ;  /* 0x00000004000e7d12 */ /* 0x000e2c0008201c00 */
[----:B------:R-:W-:-:S08]  /*01b0*/  DFMA R16, -R6, R20, 1 ;  /* 0x3ff000000610742b */ /* 0x000fd00000000114 */
[----:B------:R-:W-:Y:S02]  /*01c0*/  DFMA R20, R20, R16, R20 ;  /* 0x000000101414722b */ /* 0x000fe40000000014 */
[----:B0-----:R-:W-:Y:S01]  /*01d0*/  DADD R12, R14, R12 ;  /* 0x000000000e0c7229 */ /* 0x001fe2000000000c */
[----:B-1----:R-:W-:Y:S10]  /*01e0*/  @P0 BRA `(.L_x_49) ;  /* 0x0000000000180947 */ /* 0x002ff40003800000 */
[----:B------:R-:W-:Y:S02]  /*01f0*/  LOP3.LUT R10, R7, 0x7fffffff, RZ, 0xc0, !PT ;  /* 0x7fffffff070a7812 */ /* 0x000fe400078ec0ff */
[----:B------:R-:W-:-:S03]  /*0200*/  MOV R14, 0x230 ;  /* 0x00000230000e7802 */ /* 0x000fc60000000f00 */
[----:B------:R-:W-:-:S07]  /*0210*/  VIADD R10, R10, 0xfff00000 ;  /* 0xfff000000a0a7836 */ /* 0x000fce0000000000 */
[----:B-----5:R-:W-:Y:S05]  /*0220*/  CALL.REL.NOINC `($__internal_4_$__cuda_sm20_dblrcp_rn_slowpath_v3) ;  /* 0x0000000400c87944 */ /* 0x020fea0003c00000 */
[----:B------:R-:W-:Y:S01]  /*0230*/  MOV R20, R8 ;  /* 0x0000000800147202 */ /* 0x000fe20000000f00 */
[----:B------:R-:W-:-:S07]  /*0240*/  IMAD.MOV.U32 R21, RZ, RZ, R9 ;  /* 0x000000ffff157224 */ /* 0x000fce00078e0009 */
.L_x_49:
[----:B------:R-:W-:Y:S05]  /*0250*/  BSYNC.RECONVERGENT B0 ;  /* 0x0000000000007941 */ /* 0x000fea0003800200 */
.L_x_48:
[----:B------:R-:W0:Y:S01]  /*0260*/  LDC.64 R10, c[0x0][0x3b0] ;  /* 0x0000ec00ff0a7b82 */ /* 0x000e220000000a00 */
[----:B------:R-:W0:Y:S01]  /*0270*/  LDCU.64 UR8, c[0x0][0x388] ;  /* 0x00007100ff0877ac */ /* 0x000e220008000a00 */
[----:B-----5:R-:W-:Y:S01]  /*0280*/  ISETP.NE.AND P0, PT, R22, 0x1, PT ;  /* 0x000000011600780c */ /* 0x020fe20003f05270 */
[----:B------:R-:W-:Y:S01]  /*0290*/  BSSY.RECONVERGENT B0, `(.L_x_50) ;  /* 0x0000052000007945 */ /* 0x000fe20003800200 */
[----:B------:R-:W1:Y:S04]  /*02a0*/  LDCU.64 UR4, c[0x0][0x3c0] ;  /* 0x00007800ff0477ac */ /* 0x000e680008000a00 */
[----:B------:R-:W2:Y:S08]  /*02b0*/  LDC.64 R16, c[0x0][0x398] ;  /* 0x0000e600ff107b82 */ /* 0x000eb00000000a00 */
[----:B------:R-:W3:Y:S01]  /*02c0*/  LDC.64 R6, c[0x0][0x3a0] ;  /* 0x0000e800ff067b82 */ /* 0x000ee20000000a00 */
[----:B0-----:R-:W-:-:S08]  /*02d0*/  DMUL R8, R10, UR8 ;  /* 0x000000080a087c28 */ /* 0x001fd00008000000 */
[----:B-1----:R-:W-:Y:S02]  /*02e0*/  DADD R14, R8, UR4 ;  /* 0x00000004080e7e29 */ /* 0x002fe40008000000 */
[----:B--2---:R-:W-:-:S06]  /*02f0*/  DFMA R20, R16, R16, R20 ;  /* 0x000000101014722b */ /* 0x004fcc0000000014 */
[----:B------:R-:W-:-:S08]  /*0300*/  DADD R14, R14, R14 ;  /* 0x000000000e0e7229 */ /* 0x000fd0000000000e */
[----:B------:R-:W-:Y:S02]  /*0310*/  DMUL R16, R14, R16 ;  /* 0x000000100e107228 */ /* 0x000fe40000000000 */
[----:B------:R-:W0:Y:S06]  /*0320*/  LDC.64 R14, c[0x0][0x3b8] ;  /* 0x0000ee00ff0e7b82 */ /* 0x000e2c0000000a00 */
[----:B------:R-:W-:Y:S02]  /*0330*/  DFMA R16, R12, R20, -R16 ;  /* 0x000000140c10722b */ /* 0x000fe40000000810 */
[----:B------:R-:W1:Y:S06]  /*0340*/  LDC.64 R12, c[0x0][0x3a8] ;  /* 0x0000ea00ff0c7b82 */ /* 0x000e6c0000000a00 */
[----:B---3--:R-:W-:-:S08]  /*0350*/  DADD R6, R16, R6 ;  /* 0x0000000010067229 */ /* 0x008fd00000000006 */
[----:B------:R-:W-:-:S08]  /*0360*/  DFMA R6, R8, R10, R6 ;  /* 0x0000000a0806722b */ /* 0x000fd00000000006 */
[----:B0-----:R-:W-:Y:S01]  /*0370*/  DFMA R6, R6, 0.5, R14 ;  /* 0x3fe000000606782b */ /* 0x001fe2000000000e */
[----:B-1----:R-:W-:-:S06]  /*0380*/  IMAD.WIDE R12, R18, 0x8, R12 ;  /* 0x00000008120c7825 */ /* 0x002fcc00078e020c */
[----:B------:R0:W-:Y:S01]  /*0390*/  STG.E.64 desc[UR6][R12.64], R6 ;  /* 0x000000060c007986 */ /* 0x0001e2000c101b06 */
[----:B------:R-:W-:Y:S05]  /*03a0*/  @!P0 BRA `(.L_x_51) ;  /* 0x0000000400008947 */ /* 0x000fea0003800000 */
[----:B0-----:R-:W-:Y:S01]  /*03b0*/  SHF.R.U32.HI R6, RZ, 0x2, R5 ;  /* 0x00000002ff067819 */ /* 0x001fe20000011605 */
[----:B------:R-:W-:Y:S01]  /*03c0*/  IMAD.MOV.U32 R11, RZ, RZ, 0x3e055027 ;  /* 0x3e055027ff0b7424 */ /* 0x000fe200078e00ff */
[----:B------:R-:W-:Y:S02]  /*03d0*/  BSSY.RECONVERGENT B1, `(.L_x_52) ;  /* 0x000003a000017945 */ /* 0x000fe40003800200 */
[----:B------:R-:W-:Y:S02]  /*03e0*/  LOP3.LUT R5, R6, R5, RZ, 0x3c, !PT ;  /* 0x0000000506057212 */ /* 0x000fe400078e3cff */
[----:B------:R-:W-:-:S03]  /*03f0*/  SHF.L.U32 R6, R19, 0x4, RZ ;  /* 0x0000000413067819 */ /* 0x000fc600000006ff */
[----:B------:R-:W-:-:S05]  /*0400*/  IMAD.SHL.U32 R7, R5, 0x2, RZ ;  /* 0x0000000205077824 */ /* 0x000fca00078e00ff */
[----:B------:R-:W-:Y:S02]  /*0410*/  LOP3.LUT R6, R19, R6, R7, 0x96, !PT ;  /* 0x0000000613067212 */ /* 0x000fe400078e9607 */
[----:B------:R-:W-:Y:S02]  /*0420*/  MOV R7, 0x2f800000 ;  /* 0x2f80000000077802 */ /* 0x000fe40000000f00 */
[----:B------:R-:W-:-:S04]  /*0430*/  LOP3.LUT R5, R6, R5, RZ, 0x3c, !PT ;  /* 0x0000000506057212 */ /* 0x000fc800078e3cff */
[----:B------:R-:W-:-:S04]  /*0440*/  IADD3 R6, PT, PT, R4, 0x587c5, R5 ;  /* 0x000587c504067810 */ /* 0x000fc80007ffe005 */
[----:B------:R-:W-:-:S05]  /*0450*/  I2FP.F32.U32 R6, R6 ;  /* 0x0000000600067245 */ /* 0x000fca0000201000 */
[----:B------:R-:W-:-:S05]  /*0460*/  FFMA R6, R6, R7, 1.1641532182693481445e-10 ;  /* 0x2f00000006067423 */ /* 0x000fca0000000007 */
[----:B------:R-:W-:-:S13]  /*0470*/  FSETP.GEU.AND P0, PT, R6, 1.175494350822287508e-38, PT ;  /* 0x008000000600780b */ /* 0x000fda0003f0e000 */
[----:B------:R-:W-:-:S04]  /*0480*/  @!P0 FMUL R6, R6, 8388608 ;  /* 0x4b00000006068820 */ /* 0x000fc80000400000 */
[----:B------:R-:W-:-:S05]  /*0490*/  VIADD R7, R6, 0xc0d55555 ;  /* 0xc0d5555506077836 */ /* 0x000fca0000000000 */
[----:B------:R-:W-:-:S04]  /*04a0*/  LOP3.LUT R9, R7, 0xff800000, RZ, 0xc0, !PT ;  /* 0xff80000007097812 */ /* 0x000fc800078ec0ff */
[-C--:B------:R-:W-:Y:S02]  /*04b0*/  IADD3 R7, PT, PT, R6, -R9.reuse, RZ ;  /* 0x8000000906077210 */ /* 0x080fe40007ffe0ff */
[----:B------:R-:W-:Y:S02]  /*04c0*/  I2FP.F32.S32 R8, R9 ;  /* 0x0000000900087245 */ /* 0x000fe40000201400 */
[----:B------:R-:W-:Y:S01]  /*04d0*/  MOV R9, 0x7f800000 ;  /* 0x7f80000000097802 */ /* 0x000fe20000000f00 */
[----:B------:R-:W-:-:S04]  /*04e0*/  FADD R10, R7, -1 ;  /* 0xbf800000070a7421 */ /* 0x000fc80000000000 */
[----:B------:R-:W-:-:S04]  /*04f0*/  FFMA R7, R10, -R11, 0.14084610342979431152 ;  /* 0x3e1039f60a077423 */ /* 0x000fc8000000080b */
[----:B------:R-:W-:-:S04]  /*0500*/  FFMA R7, R10, R7, -0.12148627638816833496 ;  /* 0xbdf8cdcc0a077423 */ /* 0x000fc80000000007 */
[----:B------:R-:W-:-:S04]  /*0510*/  FFMA R7, R10, R7, 0.13980610668659210205 ;  /* 0x3e0f29550a077423 */ /* 0x000fc80000000007 */
[----:B------:R-:W-:-:S04]  /*0520*/  FFMA R7, R10, R7, -0.16684235632419586182 ;  /* 0xbe2ad8b90a077423 */ /* 0x000fc80000000007 */
[----:B------:R-:W-:-:S04]  /*0530*/  FFMA R7, R10, R7, 0.20012299716472625732 ;  /* 0x3e4ced0b0a077423 */ /* 0x000fc80000000007 */
[----:B------:R-:W-:-:S04]  /*0540*/  FFMA R7, R10, R7, -0.24999669194221496582 ;  /* 0xbe7fff220a077423 */ /* 0x000fc80000000007 */
[----:B------:R-:W-:-:S04]  /*0550*/  FFMA R7, R10, R7, 0.33333182334899902344 ;  /* 0x3eaaaa780a077423 */ /* 0x000fc80000000007 */
[----:B------:R-:W-:Y:S01]  /*0560*/  FFMA R11, R10, R7, -0.5 ;  /* 0xbf0000000a0b7423 */ /* 0x000fe20000000007 */
[----:B------:R-:W-:Y:S02]  /*0570*/  FSEL R7, RZ, -23, P0 ;  /* 0xc1b80000ff077808 */ /* 0x000fe40000000000 */
[----:B------:R-:W-:Y:S01]  /*0580*/  ISETP.GT.U32.AND P0, PT, R6, 0x7f7fffff, PT ;  /* 0x7f7fffff0600780c */ /* 0x000fe20003f04070 */
[----:B------:R-:W-:Y:S02]  /*0590*/  FMUL R11, R10, R11 ;  /* 0x0000000b0a0b7220 */ /* 0x000fe40000400000 */
[----:B------:R-:W-:Y:S01]  /*05a0*/  FFMA R8, R8, 1.1920928955078125e-07, R7 ;  /* 0x3400000008087823 */ /* 0x000fe20000000007 */
[----:B------:R-:W-:Y:S01]  /*05b0*/  SHF.R.U32.HI R7, RZ, 0x2, R0 ;  /* 0x00000002ff077819 */ /* 0x000fe20000011600 */
[----:B------:R-:W-:-:S03]  /*05c0*/  FFMA R11, R10, R11, R10 ;  /* 0x0000000b0a0b7223 */ /* 0x000fc6000000000a */
[----:B------:R-:W-:Y:S01]  /*05d0*/  LOP3.LUT R7, R7, R0, RZ, 0x3c, !PT ;  /* 0x0000000007077212 */ /* 0x000fe200078e3cff */
[----:B------:R-:W-:Y:S01]  /*05e0*/  FFMA R11, R8, 0.69314718246459960938, R11 ;  /* 0x3f317218080b7823 */ /* 0x000fe2000000000b */
[----:B------:R-:W-:-:S03]  /*05f0*/  SHF.L.U32 R0, R5, 0x4, RZ ;  /* 0x0000000405007819 */ /* 0x000fc600000006ff */
[C---:B------:R-:W-:Y:S01]  /*0600*/  @P0 FFMA R11, R6.reuse, R9, +INF ;  /* 0x7f800000060b0423 */ /* 0x040fe20000000009 */
[----:B------:R-:W-:Y:S01]  /*0610*/  FSETP.NEU.AND P0, PT, R6, RZ, PT ;  /* 0x000000ff0600720b */ /* 0x000fe20003f0d000 */
[----:B------:R-:W-:Y:S02]  /*0620*/  IMAD.SHL.U32 R8, R7, 0x2, RZ ;  /* 0x0000000207087824 */ /* 0x000fe400078e00ff */
[----:B------:R-:W-:-:S03]  /*0630*/  FMUL R11, R11, -2 ;  /* 0xc00000000b0b7820 */ /* 0x000fc60000400000 */
[----:B------:R-:W-:Y:S02]  /*0640*/  LOP3.LUT R0, R7, R8, R0, 0x96, !PT ;  /* 0x0000000807007212 */ /* 0x000fe400078e9600 */
[----:B------:R-:W-:Y:S02]  /*0650*/  FSEL R11, R11, +INF , P0 ;  /* 0x7f8000000b0b7808 */ /* 0x000fe40000000000 */
[----:B------:R-:W-:Y:S02]  /*0660*/  LOP3.LUT R5, R0, R5, RZ, 0x3c, !PT ;  /* 0x0000000500057212 */ /* 0x000fe400078e3cff */
[----:B------:R0:W1:Y:S01]  /*0670*/  MUFU.RSQ R0, R11 ;  /* 0x0000000b00007308 */ /* 0x0000620000001400 */
[----:B------:R-:W-:Y:S01]  /*0680*/  VIADD R6, R11, 0xf3000000 ;  /* 0xf30000000b067836 */ /* 0x000fe20000000000 */
[----:B------:R-:W-:-:S04]  /*0690*/  IADD3 R5, PT, PT, R4, 0xb0f8a, R5 ;  /* 0x000b0f8a04057810 */ /* 0x000fc80007ffe005 */
[----:B------:R-:W-:Y:S02]  /*06a0*/  ISETP.GT.U32.AND P0, PT, R6, 0x727fffff, PT ;  /* 0x727fffff0600780c */ /* 0x000fe40003f04070 */
[----:B------:R-:W-:Y:S02]  /*06b0*/  MOV R6, 0x30c90fdb ;  /* 0x30c90fdb00067802 */ /* 0x000fe40000000f00 */
[----:B------:R-:W-:-:S05]  /*06c0*/  I2FP.F32.U32 R5, R5 ;  /* 0x0000000500057245 */ /* 0x000fca0000201000 */
[----:B------:R-:W-:-:S04]  /*06d0*/  FFMA R6, R5, R6, 7.314590599882819788e-10 ;  /* 0x30490fdb05067423 */ /* 0x000fc80000000006 */
[----:B01----:R-:W-:Y:S05]  /*06e0*/  @!P0 BRA `(.L_x_53) ;  /* 0x0000000000108947 */ /* 0x003fea0003800000 */
[----:B------:R-:W-:-:S07]  /*06f0*/  MOV R9, 0x710 ;  /* 0x0000071000097802 */ /* 0x000fce0000000f00 */
[----:B------:R-:W-:Y:S05]  /*0700*/  CALL.REL.NOINC `($__internal_5_$__cuda_sm20_sqrt_rn_f32_slowpath) ;  /* 0x00000004002c7944 */ /* 0x000fea0003c00000 */
[----:B------:R-:W-:Y:S01]  /*0710*/  IMAD.MOV.U32 R23, RZ, RZ, R11 ;  /* 0x000000ffff177224 */ /* 0x000fe200078e000b */
[----:B------:R-:W-:Y:S06]  /*0720*/  BRA `(.L_x_54) ;  /* 0x0000000000107947 */ /* 0x000fec0003800000 */
.L_x_53:
[----:B------:R-:W-:Y:S01]  /*0730*/  FMUL.FTZ R4, R11, R0 ;  /* 0x000000000b047220 */ /* 0x000fe20000410000 */
[----:B------:R-:W-:-:S03]  /*0740*/  FMUL.FTZ R0, R0, 0.5 ;  /* 0x3f00000000007820 */ /* 0x000fc60000410000 */
[----:B------:R-:W-:-:S04]  /*0750*/  FFMA R11, -R4, R4, R11 ;  /* 0x00000004040b7223 */ /* 0x000fc8000000010b */
[----:B------:R-:W-:-:S07]  /*0760*/  FFMA R23, R11, R0, R4 ;  /* 0x000000000b177223 */ /* 0x000fce0000000004 */
.L_x_54:
[----:B------:R-:W-:Y:S05]  /*0770*/  BSYNC.RECONVERGENT B1 ;  /* 0x0000000000017941 */ /* 0x000fea0003800200 */
.L_x_52:
[----:B------:R-:W-:-:S06]  /*0780*/  FMUL.RZ R0, R6, 0.15915493667125701904 ;  /* 0x3e22f98306007820 */ /* 0x000fcc000040c000 */
[----:B------:R-:W0:Y:S02]  /*0790*/  MUFU.SIN R0, R0 ;  /* 0x0000000000007308 */ /* 0x000e240000000400 */
[----:B0-----:R-:W-:-:S07]  /*07a0*/  FMUL R23, R0, R23 ;  /* 0x0000001700177220 */ /* 0x001fce0000400000 */
.L_x_51:
[----:B------:R-:W-:Y:S05]  /*07b0*/  BSYNC.RECONVERGENT B0 ;  /* 0x0000000000007941 */ /* 0x000fea0003800200 */
.L_x_50:
[----:B------:R-:W0:Y:S01]  /*07c0*/  LDG.E.64 R2, desc[UR6][R2.64] ;  /* 0x0000000602027981 */ /* 0x000e22000c1e1b00 */
[----:B------:R-:W-:Y:S01]  /*07d0*/  BSSY.RECONVERGENT B0, `(.L_x_55) ;  /* 0x0000011000007945 */ /* 0x000fe20003800200 */
[----:B0-----:R-:W0:Y:S01]  /*07e0*/  MUFU.RCP64H R7, R3 ;  /* 0x0000000300077308 */ /* 0x001e220000001800 */
[----:B------:R-:W-:-:S04]  /*07f0*/  IADD3 R6, PT, PT, R3, 0x300402, RZ ;  /* 0x0030040203067810 */ /* 0x000fc80007ffe0ff */
[----:B------:R-:W-:Y:S02]  /*0800*/  FSETP.GEU.AND P0, PT, |R6|, 5.8789094863358348022e-39, PT ;  /* 0x004004020600780b */ /* 0x000fe40003f0e200 */
[----:B0-----:R-:W-:-:S08]  /*0810*/  DFMA R4, -R2, R6, 1 ;  /* 0x3ff000000204742b */ /* 0x001fd00000000106 */
[----:B------:R-:W-:-:S08]  /*0820*/  DFMA R4, R4, R4, R4 ;  /* 0x000000040404722b */ /* 0x000fd00000000004 */
[----:B------:R-:W-:Y:S02]  /*0830*/  DFMA R8, R6, R4, R6 ;  /* 0x000000040608722b */ /* 0x000fe40000000006 */
[----:B------:R0:W1:Y:S06]  /*0840*/  F2F.F64.F32 R4, R23 ;  /* 0x0000001700047310 */ /* 0x00006c0000201800 */
[----:B------:R-:W-:-:S08]  /*0850*/  DFMA R10, -R2, R8, 1 ;  /* 0x3ff00000020a742b */ /* 0x000fd00000000108 */
[----:B------:R-:W-:Y:S01]  /*0860*/  DFMA R8, R8, R10, R8 ;  /* 0x0000000a0808722b */ /* 0x000fe20000000008 */
[----:B01----:R-:W-:Y:S10]  /*0870*/  @P0 BRA `(.L_x_56) ;  /* 0x0000000000180947 */ /* 0x003ff40003800000 */
[----:B------:R-:W-:Y:S01]  /*0880*/  LOP3.LUT R10, R3, 0x7fffffff, RZ, 0xc0, !PT ;  /* 0x7fffffff030a7812 */ /* 0x000fe200078ec0ff */
[----:B------:R-:W-:Y:S01]  /*0890*/  IMAD.MOV.U32 R6, RZ, RZ, R2 ;  /* 0x000000ffff067224 */ /* 0x000fe200078e0002 */
[----:B------:R-:W-:Y:S02]  /*08a0*/  MOV R7, R3 ;  /* 0x0000000300077202 */ /* 0x000fe40000000f00 */
[----:B------:R-:W-:Y:S01]  /*08b0*/  MOV R14, 0x8e0 ;  /* 0x000008e0000e7802 */ /* 0x000fe20000000f00 */
[----:B------:R-:W-:-:S07]  /*08c0*/  VIADD R10, R10, 0xfff00000 ;  /* 0xfff000000a0a7836 */ /* 0x000fce0000000000 */
[----:B------:R-:W-:Y:S05]  /*08d0*/  CALL.REL.NOINC `($__internal_4_$__cuda_sm20_dblrcp_rn_slowpath_v3) ;  /* 0x00000000001c7944 */ /* 0x000fea0003c00000 */
.L_x_56:
[----:B------:R-:W-:Y:S05]  /*08e0*/  BSYNC.RECONVERGENT B0 ;  /* 0x0000000000007941 */ /* 0x000fea0003800200 */
.L_x_55:
[----:B------:R-:W0:Y:S01]  /*08f0*/  LDC.64 R2, c[0x0][0x3c8] ;  /* 0x0000f200ff027b82 */ /* 0x000e220000000a00 */
[----:B------:R-:W1:Y:S02]  /*0900*/  LDCU.64 UR4, c[0x0][0x398] ;  /* 0x00007300ff0477ac */ /* 0x000e640008000a00 */
[----:B-1----:R-:W-:Y:S01]  /*0910*/  DFMA R4, R4, R8, UR4 ;  /* 0x0000000404047e2b */ /* 0x002fe20008000008 */
[----:B0-----:R-:W-:-:S06]  /*0920*/  IMAD.WIDE R18, R18, 0x8, R2 ;  /* 0x0000000812127825 */ /* 0x001fcc00078e0202 */
[----:B------:R-:W-:Y:S01]  /*0930*/  STG.E.64 desc[UR6][R18.64], R4 ;  /* 0x0000000412007986 */ /* 0x000fe2000c101b06 */
[----:B------:R-:W-:Y:S05]  /*0940*/  EXIT ;  /* 0x000000000000794d */ /* 0x000fea0003800000 */
        .weak           $__internal_4_$__cuda_sm20_dblrcp_rn_slowpath_v3
        .type           $__internal_4_$__cuda_sm20_dblrcp_rn_slowpath_v3,@function
        .size           $__internal_4_$__cuda_sm20_dblrcp_rn_slowpath_v3,($__internal_5_$__cuda_sm20_sqrt_rn_f32_slowpath - $__internal_4_$__cuda_sm20_dblrcp_rn_slowpath_v3)
$__internal_4_$__cuda_sm20_dblrcp_rn_slowpath_v3:
[----:B------:R-:W-:Y:S01]  /*0950*/  DSETP.GTU.AND P0, PT, |R6|, +INF , PT ;  /* 0x7ff000000600742a */ /* 0x000fe20003f0c200 */
[----:B------:R-:W-:-:S13]  /*0960*/  BSSY.RECONVERGENT B1, `(.L_x_57) ;  /* 0x0000023000017945 */ /* 0x000fda0003800200 */
[----:B------:R-:W-:Y:S05]  /*0970*/  @P0 BRA `(.L_x_58) ;  /* 0x00000000007c0947 */ /* 0x000fea0003800000 */
[----:B------:R-:W-:-:S04]  /*0980*/  LOP3.LUT R11, R7, 0x7fffffff, RZ, 0xc0, !PT ;  /* 0x7fffffff070b7812 */ /* 0x000fc800078ec0ff */
[----:B------:R-:W-:-:S04]  /*0990*/  IADD3 R8, PT, PT, R11, -0x1, RZ ;  /* 0xffffffff0b087810 */ /* 0x000fc80007ffe0ff */
[----:B------:R-:W-:-:S13]  /*09a0*/  ISETP.GE.U32.AND P0, PT, R8, 0x7fefffff, PT ;  /* 0x7fefffff0800780c */ /* 0x000fda0003f06070 */
[----:B------:R-:W-:Y:S01]  /*09b0*/  @P0 LOP3.LUT R9, R7, 0x7ff00000, RZ, 0x3c, !PT ;  /* 0x7ff0000007090812 */ /* 0x000fe200078e3cff */
[----:B------:R-:W-:Y:S01]  /*09c0*/  @P0 IMAD.MOV.U32 R8, RZ, RZ, RZ ;  /* 0x000000ffff080224 */ /* 0x000fe200078e00ff */
[----:B------:R-:W-:Y:S06]  /*09d0*/  @P0 BRA `(.L_x_59) ;  /* 0x00000000006c0947 */ /* 0x000fec0003800000 */
[----:B------:R-:W-:-:S13]  /*09e0*/  ISETP.GE.U32.AND P0, PT, R11, 0x1000001, PT ;  /* 0x010000010b00780c */ /* 0x000fda0003f06070 */
[----:B------:R-:W-:Y:S05]  /*09f0*/  @!P0 BRA `(.L_x_60) ;  /* 0x0000000000348947 */ /* 0x000fea0003800000 */
[----:B------:R-:W-:Y:S01]  /*0a00*/  IADD3 R9, PT, PT, R7, -0x3fe00000, RZ ;  /* 0xc020000007097810 */ /* 0x000fe20007ffe0ff */
[----:B------:R-:W-:-:S03]  /*0a10*/  IMAD.MOV.U32 R8, RZ, RZ, R6 ;  /* 0x000000ffff087224 */ /* 0x000fc600078e0006 */
[----:B------:R-:W0:Y:S03]  /*0a20*/  MUFU.RCP64H R11, R9 ;  /* 0x00000009000b7308 */ /* 0x000e260000001800 */
        /* <DEDUP_REMOVED lines=10> */
.L_x_60:
[----:B------:R-:W-:Y:S01]  /*0ad0*/  DMUL R6, R6, 8.11296384146066816958e+31 ;  /* 0x4690000006067828 */ /* 0x000fe20000000000 */
[----:B------:R-:W-:-:S05]  /*0ae0*/  MOV R8, R10 ;  /* 0x0000000a00087202 */ /* 0x000fca0000000f00 */
        /* <DEDUP_REMOVED lines=8> */
.L_x_58:
[----:B------:R-:W-:Y:S01]  /*0b70*/  LOP3.LUT R9, R7, 0x80000, RZ, 0xfc, !PT ;  /* 0x0008000007097812 */ /* 0x000fe200078efcff */
[----:B------:R-:W-:-:S07]  /*0b80*/  IMAD.MOV.U32 R8, RZ, RZ, R6 ;  /* 0x000000ffff087224 */ /* 0x000fce00078e0006 */
.L_x_59:
[----:B------:R-:W-:Y:S05]  /*0b90*/  BSYNC.RECONVERGENT B1 ;  /* 0x0000000000017941 */ /* 0x000fea0003800200 */
.L_x_57:
[----:B------:R-:W-:-:S04]  /*0ba0*/  MOV R15, 0x0 ;  /* 0x00000000000f7802 */ /* 0x000fc80000000f00 */
[----:B------:R-:W-:Y:S05]  /*0bb0*/  RET.REL.NODEC R14 `(_Z3norPddiiddS_dddS_P17curandStateXORWOW) ;  /* 0xfffffff40e107950 */ /* 0x000fea0003c3ffff */
        .weak           $__internal_5_$__cuda_sm20_sqrt_rn_f32_slowpath
        .type           $__internal_5_$__cuda_sm20_sqrt_rn_f32_slowpath,@function
        .size           $__internal_5_$__cuda_sm20_sqrt_rn_f32_slowpath,(.L_x_69 - $__internal_5_$__cuda_sm20_sqrt_rn_f32_slowpath)
$__internal_5_$__cuda_sm20_sqrt_rn_f32_slowpath:
[----:B------:R-:W-:-:S13]  /*0bc0*/  LOP3.LUT P0, RZ, R11, 0x7fffffff, RZ, 0xc0, !PT ;  /* 0x7fffffff0bff7812 */ /* 0x000fda000780c0ff */
[----:B------:R-:W-:Y:S05]  /*0bd0*/  @!P0 BRA `(.L_x_61) ;  /* 0x0000000000448947 */ /* 0x000fea0003800000 */
[----:B------:R-:W-:Y:S01]  /*0be0*/  FSETP.GEU.FTZ.AND P0, PT, R11, RZ, PT ;  /* 0x000000ff0b00720b */ /* 0x000fe20003f1e000 */
[----:B------:R-:W-:-:S12]  /*0bf0*/  IMAD.MOV.U32 R0, RZ, RZ, R11 ;  /* 0x000000ffff007224 */ /* 0x000fd800078e000b */
[----:B------:R-:W-:Y:S01]  /*0c00*/  @!P0 MOV R11, 0x7fffffff ;  /* 0x7fffffff000b8802 */ /* 0x000fe20000000f00 */
[----:B------:R-:W-:Y:S06]  /*0c10*/  @!P0 BRA `(.L_x_61) ;  /* 0x0000000000348947 */ /* 0x000fec0003800000 */
[----:B------:R-:W-:-:S13]  /*0c20*/  FSETP.GTU.FTZ.AND P0, PT, |R0|, +INF , PT ;  /* 0x7f8000000000780b */ /* 0x000fda0003f1c200 */
[----:B------:R-:W-:Y:S01]  /*0c30*/  @P0 FADD.FTZ R11, R0, 1 ;  /* 0x3f800000000b0421 */ /* 0x000fe20000010000 */
[----:B------:R-:W-:Y:S06]  /*0c40*/  @P0 BRA `(.L_x_61) ;  /* 0x0000000000280947 */ /* 0x000fec0003800000 */
[----:B------:R-:W-:-:S13]  /*0c50*/  FSETP.NEU.FTZ.AND P0, PT, |R0|, +INF , PT ;  /* 0x7f8000000000780b */ /* 0x000fda0003f1d200 */
[----:B------:R-:W-:Y:S01]  /*0c60*/  @P0 FFMA R4, R0, 1.84467440737095516160e+19, RZ ;  /* 0x5f80000000040823 */ /* 0x000fe200000000ff */
[----:B------:R-:W-:-:S03]  /*0c70*/  @!P0 IMAD.MOV.U32 R11, RZ, RZ, R0 ;  /* 0x000000ffff0b8224 */ /* 0x000fc600078e0000 */
[----:B------:R-:W0:Y:S02]  /*0c80*/  @P0 MUFU.RSQ R5, R4 ;  /* 0x0000000400050308 */ /* 0x000e240000001400 */
[----:B0-----:R-:W-:Y:S01]  /*0c90*/  @P0 FMUL.FTZ R7, R4, R5 ;  /* 0x0000000504070220 */ /* 0x001fe20000410000 */
[----:B------:R-:W-:-:S03]  /*0ca0*/  @P0 FMUL.FTZ R5, R5, 0.5 ;  /* 0x3f00000005050820 */ /* 0x000fc60000410000 */
[----:B------:R-:W-:-:S04]  /*0cb0*/  @P0 FADD.FTZ R8, -R7, -RZ ;  /* 0x800000ff07080221 */ /* 0x000fc80000010100 */
[----:B------:R-:W-:-:S04]  /*0cc0*/  @P0 FFMA R8, R7, R8, R4 ;  /* 0x0000000807080223 */ /* 0x000fc80000000004 */
[----:B------:R-:W-:-:S04]  /*0cd0*/  @P0 FFMA R5, R8, R5, R7 ;  /* 0x0000000508050223 */ /* 0x000fc80000000007 */
[----:B------:R-:W-:-:S07]  /*0ce0*/  @P0 FMUL.FTZ R11, R5, 2.3283064365386962891e-10 ;  /* 0x2f800000050b0820 */ /* 0x000fce0000410000 */
.L_x_61:
[----:B------:R-:W-:Y:S01]  /*0cf0*/  HFMA2 R5, -RZ, RZ, 0, 0 ;  /* 0x00000000ff057431 */ /* 0x000fe200000001ff */
[----:B------:R-:W-:-:S04]  /*0d00*/  MOV R4, R9 ;  /* 0x0000000900047202 */ /* 0x000fc80000000f00 */
[----:B------:R-:W-:Y:S05]  /*0d10*/  RET.REL.NODEC R4 `(_Z3norPddiiddS_dddS_P17curandStateXORWOW) ;  /* 0xfffffff004b87950 */ /* 0x000fea0003c3ffff */
.L_x_62:
        /* <DEDUP_REMOVED lines=14> */
.L_x_69:


//--------------------- .nv.global.init           --------------------------
	.section	.nv.global.init,"aw",@progbits
	.align	4
.nv.global.init:
	.type		mrg32k3aM1SubSeq,@object
	.size		mrg32k3aM1SubSeq,(mrg32k3aM2SubSeq - mrg32k3aM1SubSeq)
mrg32k3aM1SubSeq:
        /*0000*/ 	.byte	0x0b, 0xcc, 0xee, 0x04, 0x73, 0x29, 0x8b, 0x6f, 0xf6, 0x53, 0x03, 0xf6, 0x23, 0xf6, 0xea, 0xda
        /* <DEDUP_REMOVED lines=125> */
	.type		mrg32k3aM2SubSeq,@object
	.size		mrg32k3aM2SubSeq,(mrg32k3aM1 - mrg32k3aM2SubSeq)
mrg32k3aM2SubSeq:
        /* <DEDUP_REMOVED lines=126> */
	.type		mrg32k3aM1,@object
	.size		mrg32k3aM1,(mrg32k3aM1Seq - mrg32k3aM1)
mrg32k3aM1:
        /* <DEDUP_REMOVED lines=144> */
	.type		mrg32k3aM1Seq,@object
	.size		mrg32k3aM1Seq,(mrg32k3aM2 - mrg32k3aM1Seq)
mrg32k3aM1Seq:
        /* <DEDUP_REMOVED lines=144> */
	.type		mrg32k3aM2,@object
	.size		mrg32k3aM2,(mrg32k3aM2Seq - mrg32k3aM2)
mrg32k3aM2:
        /* <DEDUP_REMOVED lines=144> */
	.type		mrg32k3aM2Seq,@object
	.size		mrg32k3aM2Seq,(precalc_xorwow_matrix - mrg32k3aM2Seq)
mrg32k3aM2Seq:
        /* <DEDUP_REMOVED lines=144> */
	.type		precalc_xorwow_matrix,@object
	.size		precalc_xorwow_matrix,(precalc_xorwow_offset_matrix - precalc_xorwow_matrix)
precalc_xorwow_matrix:
        /* <DEDUP_REMOVED lines=6400> */
	.type		precalc_xorwow_offset_matrix,@object
	.size		precalc_xorwow_offset_matrix,(.L_1 - precalc_xorwow_offset_matrix)
precalc_xorwow_offset_matrix:
        /* <DEDUP_REMOVED lines=6400> */
.L_1:


//--------------------- .nv.shared.reserved.0     --------------------------
	.section	.nv.shared.reserved.0,"aw",@nobits
	.weak		__nv_reservedSMEM_offset_0_alias
	.size		__nv_reservedSMEM_offset_0_alias, 0, 64
	.other		__nv_reservedSMEM_offset_0_alias,@"STO_CUDA_RESERVED_SHARED STV_DEFAULT"
__nv_reservedSMEM_offset_0_alias:
	.zero		0
	.zero		64


//--------------------- .nv.constant0._Z5setupP17curandStateXORWOWi --------------------------
	.section	.nv.constant0._Z5setupP17curandStateXORWOWi,"a",@progbits
	.sectionflags	@""
	.align	4
.nv.constant0._Z5setupP17curandStateXORWOWi:
	.zero		908


//--------------------- .nv.constant0._Z3gamPdddddS_dS_iP17curandStateXORWOW --------------------------
	.section	.nv.constant0._Z3gamPdddddS_dS_iP17curandStateXORWOW,"a",@progbits
	.sectionflags	@""
	.align	4
.nv.constant0._Z3gamPdddddS_dS_iP17curandStateXORWOW:
	.zero		976


//--------------------- .nv.constant0._Z3norPddiiddS_dddS_P17curandStateXORWOW --------------------------
	.section	.nv.constant0._Z3norPddiiddS_dddS_P17curandStateXORWOW,"a",@progbits
	.sectionflags	@""
	.align	4
.nv.constant0._Z3norPddiiddS_dddS_P17curandStateXORWOW:
	.zero		984


//--------------------- SYMBOLS --------------------------

	.type		.nv.reservedSmem.offset0,@object
	.size		.nv.reservedSmem.offset0,0x4
